//
// Generated by NVIDIA NVVM Compiler
//
// Compiler Build ID: CL-36424714
// Cuda compilation tools, release 13.0, V13.0.88
// Based on NVVM 20.0.0
//

.version 9.0
.target sm_100
.address_size 64

	// .globl	_Z5myDotPdS_S_ii
.extern .shared .align 16 .b8 sh_b[];

.visible .entry _Z5myDotPdS_S_ii(
	.param .u64 .ptr .align 1 _Z5myDotPdS_S_ii_param_0,
	.param .u64 .ptr .align 1 _Z5myDotPdS_S_ii_param_1,
	.param .u64 .ptr .align 1 _Z5myDotPdS_S_ii_param_2,
	.param .u32 _Z5myDotPdS_S_ii_param_3,
	.param .u32 _Z5myDotPdS_S_ii_param_4
)
{
	.reg .pred 	%p<11>;
	.reg .b32 	%r<69>;
	.reg .b64 	%rd<20>;
	.reg .b64 	%fd<113>;

	ld.param.u64 	%rd5, [_Z5myDotPdS_S_ii_param_0];
	ld.param.u64 	%rd3, [_Z5myDotPdS_S_ii_param_1];
	ld.param.u64 	%rd4, [_Z5myDotPdS_S_ii_param_2];
	ld.param.u32 	%r32, [_Z5myDotPdS_S_ii_param_3];
	ld.param.u32 	%r33, [_Z5myDotPdS_S_ii_param_4];
	cvta.to.global.u64 	%rd1, %rd5;
	mov.u32 	%r1, %tid.x;
	mov.u32 	%r2, %tid.y;
	mov.u32 	%r34, %ctaid.x;
	mov.u32 	%r35, %ntid.y;
	mad.lo.s32 	%r3, %r34, %r35, %r2;
	setp.ge.s32 	%p1, %r1, %r32;
	@%p1 bra 	$L__BB0_2;
	cvta.to.global.u64 	%rd6, %rd3;
	mad.lo.s32 	%r36, %r32, %r3, %r1;
	mul.wide.s32 	%rd7, %r36, 8;
	add.s64 	%rd8, %rd6, %rd7;
	ld.global.f64 	%fd14, [%rd8];
	mad.lo.s32 	%r37, %r32, %r2, %r1;
	shl.b32 	%r38, %r37, 3;
	mov.u32 	%r39, sh_b;
	add.s32 	%r40, %r39, %r38;
	st.shared.f64 	[%r40], %fd14;
$L__BB0_2:
	bar.sync 	0;
	setp.lt.s32 	%p2, %r32, 1;
	mov.f64 	%fd112, 0d0000000000000000;
	@%p2 bra 	$L__BB0_15;
	mad.lo.s32 	%r42, %r33, %r3, %r1;
	mul.lo.s32 	%r4, %r42, %r32;
	mul.lo.s32 	%r5, %r32, %r2;
	and.b32  	%r6, %r32, 15;
	setp.lt.u32 	%p3, %r32, 16;
	mov.f64 	%fd112, 0d0000000000000000;
	mov.b32 	%r64, 0;
	@%p3 bra 	$L__BB0_6;
	and.b32  	%r64, %r32, 2147483632;
	neg.s32 	%r62, %r64;
	add.s64 	%rd2, %rd1, 64;
	shl.b32 	%r43, %r5, 3;
	mov.u32 	%r44, sh_b;
	add.s32 	%r45, %r43, %r44;
	add.s32 	%r60, %r45, 64;
	mov.f64 	%fd112, 0d0000000000000000;
	mov.u32 	%r61, %r4;
$L__BB0_5:
	.pragma "nounroll";
	mul.wide.s32 	%rd9, %r61, 8;
	add.s64 	%rd10, %rd2, %rd9;
	ld.global.f64 	%fd19, [%rd10+-64];
	ld.shared.f64 	%fd20, [%r60+-64];
	fma.rn.f64 	%fd21, %fd19, %fd20, %fd112;
	ld.global.f64 	%fd22, [%rd10+-56];
	ld.shared.f64 	%fd23, [%r60+-56];
	fma.rn.f64 	%fd24, %fd22, %fd23, %fd21;
	ld.global.f64 	%fd25, [%rd10+-48];
	ld.shared.f64 	%fd26, [%r60+-48];
	fma.rn.f64 	%fd27, %fd25, %fd26, %fd24;
	ld.global.f64 	%fd28, [%rd10+-40];
	ld.shared.f64 	%fd29, [%r60+-40];
	fma.rn.f64 	%fd30, %fd28, %fd29, %fd27;
	ld.global.f64 	%fd31, [%rd10+-32];
	ld.shared.f64 	%fd32, [%r60+-32];
	fma.rn.f64 	%fd33, %fd31, %fd32, %fd30;
	ld.global.f64 	%fd34, [%rd10+-24];
	ld.shared.f64 	%fd35, [%r60+-24];
	fma.rn.f64 	%fd36, %fd34, %fd35, %fd33;
	ld.global.f64 	%fd37, [%rd10+-16];
	ld.shared.f64 	%fd38, [%r60+-16];
	fma.rn.f64 	%fd39, %fd37, %fd38, %fd36;
	ld.global.f64 	%fd40, [%rd10+-8];
	ld.shared.f64 	%fd41, [%r60+-8];
	fma.rn.f64 	%fd42, %fd40, %fd41, %fd39;
	ld.global.f64 	%fd43, [%rd10];
	ld.shared.f64 	%fd44, [%r60];
	fma.rn.f64 	%fd45, %fd43, %fd44, %fd42;
	ld.global.f64 	%fd46, [%rd10+8];
	ld.shared.f64 	%fd47, [%r60+8];
	fma.rn.f64 	%fd48, %fd46, %fd47, %fd45;
	ld.global.f64 	%fd49, [%rd10+16];
	ld.shared.f64 	%fd50, [%r60+16];
	fma.rn.f64 	%fd51, %fd49, %fd50, %fd48;
	ld.global.f64 	%fd52, [%rd10+24];
	ld.shared.f64 	%fd53, [%r60+24];
	fma.rn.f64 	%fd54, %fd52, %fd53, %fd51;
	ld.global.f64 	%fd55, [%rd10+32];
	ld.shared.f64 	%fd56, [%r60+32];
	fma.rn.f64 	%fd57, %fd55, %fd56, %fd54;
	ld.global.f64 	%fd58, [%rd10+40];
	ld.shared.f64 	%fd59, [%r60+40];
	fma.rn.f64 	%fd60, %fd58, %fd59, %fd57;
	ld.global.f64 	%fd61, [%rd10+48];
	ld.shared.f64 	%fd62, [%r60+48];
	fma.rn.f64 	%fd63, %fd61, %fd62, %fd60;
	ld.global.f64 	%fd64, [%rd10+56];
	ld.shared.f64 	%fd65, [%r60+56];
	fma.rn.f64 	%fd112, %fd64, %fd65, %fd63;
	add.s32 	%r62, %r62, 16;
	add.s32 	%r61, %r61, 16;
	add.s32 	%r60, %r60, 128;
	setp.ne.s32 	%p4, %r62, 0;
	@%p4 bra 	$L__BB0_5;
$L__BB0_6:
	setp.eq.s32 	%p5, %r6, 0;
	@%p5 bra 	$L__BB0_15;
	and.b32  	%r17, %r32, 7;
	setp.lt.u32 	%p6, %r6, 8;
	@%p6 bra 	$L__BB0_9;
	add.s32 	%r46, %r64, %r4;
	mul.wide.s32 	%rd11, %r46, 8;
	add.s64 	%rd12, %rd1, %rd11;
	ld.global.f64 	%fd67, [%rd12];
	add.s32 	%r47, %r64, %r5;
	shl.b32 	%r48, %r47, 3;
	mov.u32 	%r49, sh_b;
	add.s32 	%r50, %r49, %r48;
	ld.shared.f64 	%fd68, [%r50];
	fma.rn.f64 	%fd69, %fd67, %fd68, %fd112;
	ld.global.f64 	%fd70, [%rd12+8];
	ld.shared.f64 	%fd71, [%r50+8];
	fma.rn.f64 	%fd72, %fd70, %fd71, %fd69;
	ld.global.f64 	%fd73, [%rd12+16];
	ld.shared.f64 	%fd74, [%r50+16];
	fma.rn.f64 	%fd75, %fd73, %fd74, %fd72;
	ld.global.f64 	%fd76, [%rd12+24];
	ld.shared.f64 	%fd77, [%r50+24];
	fma.rn.f64 	%fd78, %fd76, %fd77, %fd75;
	ld.global.f64 	%fd79, [%rd12+32];
	ld.shared.f64 	%fd80, [%r50+32];
	fma.rn.f64 	%fd81, %fd79, %fd80, %fd78;
	ld.global.f64 	%fd82, [%rd12+40];
	ld.shared.f64 	%fd83, [%r50+40];
	fma.rn.f64 	%fd84, %fd82, %fd83, %fd81;
	ld.global.f64 	%fd85, [%rd12+48];
	ld.shared.f64 	%fd86, [%r50+48];
	fma.rn.f64 	%fd87, %fd85, %fd86, %fd84;
	ld.global.f64 	%fd88, [%rd12+56];
	ld.shared.f64 	%fd89, [%r50+56];
	fma.rn.f64 	%fd112, %fd88, %fd89, %fd87;
	add.s32 	%r64, %r64, 8;
$L__BB0_9:
	setp.eq.s32 	%p7, %r17, 0;
	@%p7 bra 	$L__BB0_15;
	and.b32  	%r20, %r32, 3;
	setp.lt.u32 	%p8, %r17, 4;
	@%p8 bra 	$L__BB0_12;
	add.s32 	%r51, %r64, %r4;
	mul.wide.s32 	%rd13, %r51, 8;
	add.s64 	%rd14, %rd1, %rd13;
	ld.global.f64 	%fd91, [%rd14];
	add.s32 	%r52, %r64, %r5;
	shl.b32 	%r53, %r52, 3;
	mov.u32 	%r54, sh_b;
	add.s32 	%r55, %r54, %r53;
	ld.shared.f64 	%fd92, [%r55];
	fma.rn.f64 	%fd93, %fd91, %fd92, %fd112;
	ld.global.f64 	%fd94, [%rd14+8];
	ld.shared.f64 	%fd95, [%r55+8];
	fma.rn.f64 	%fd96, %fd94, %fd95, %fd93;
	ld.global.f64 	%fd97, [%rd14+16];
	ld.shared.f64 	%fd98, [%r55+16];
	fma.rn.f64 	%fd99, %fd97, %fd98, %fd96;
	ld.global.f64 	%fd100, [%rd14+24];
	ld.shared.f64 	%fd101, [%r55+24];
	fma.rn.f64 	%fd112, %fd100, %fd101, %fd99;
	add.s32 	%r64, %r64, 4;
$L__BB0_12:
	setp.eq.s32 	%p9, %r20, 0;
	@%p9 bra 	$L__BB0_15;
	add.s32 	%r56, %r64, %r5;
	shl.b32 	%r57, %r56, 3;
	mov.u32 	%r58, sh_b;
	add.s32 	%r68, %r58, %r57;
	add.s32 	%r67, %r64, %r4;
	neg.s32 	%r66, %r20;
$L__BB0_14:
	.pragma "nounroll";
	mul.wide.s32 	%rd15, %r67, 8;
	add.s64 	%rd16, %rd1, %rd15;
	ld.global.f64 	%fd102, [%rd16];
	ld.shared.f64 	%fd103, [%r68];
	fma.rn.f64 	%fd112, %fd102, %fd103, %fd112;
	add.s32 	%r68, %r68, 8;
	add.s32 	%r67, %r67, 1;
	add.s32 	%r66, %r66, 1;
	setp.ne.s32 	%p10, %r66, 0;
	@%p10 bra 	$L__BB0_14;
$L__BB0_15:
	cvta.to.global.u64 	%rd17, %rd4;
	mad.lo.s32 	%r59, %r33, %r3, %r1;
	mul.wide.s32 	%rd18, %r59, 8;
	add.s64 	%rd19, %rd17, %rd18;
	st.global.f64 	[%rd19], %fd112;
	ret;

}
	// .globl	_Z6vecSumPdS_
.visible .entry _Z6vecSumPdS_(
	.param .u64 .ptr .align 1 _Z6vecSumPdS__param_0,
	.param .u64 .ptr .align 1 _Z6vecSumPdS__param_1
)
{
	.reg .b32 	%r<5>;
	.reg .b64 	%rd<8>;
	.reg .b64 	%fd<4>;

	ld.param.u64 	%rd1, [_Z6vecSumPdS__param_0];
	ld.param.u64 	%rd2, [_Z6vecSumPdS__param_1];
	cvta.to.global.u64 	%rd3, %rd1;
	cvta.to.global.u64 	%rd4, %rd2;
	mov.u32 	%r1, %ctaid.x;
	mov.u32 	%r2, %ntid.x;
	mov.u32 	%r3, %tid.x;
	mad.lo.s32 	%r4, %r1, %r2, %r3;
	mul.wide.s32 	%rd5, %r4, 8;
	add.s64 	%rd6, %rd4, %rd5;
	ld.global.f64 	%fd1, [%rd6];
	add.s64 	%rd7, %rd3, %rd5;
	ld.global.f64 	%fd2, [%rd7];
	add.f64 	%fd3, %fd1, %fd2;
	st.global.f64 	[%rd7], %fd3;
	ret;

}
	// .globl	_Z7vecDiffPdS_
.visible .entry _Z7vecDiffPdS_(
	.param .u64 .ptr .align 1 _Z7vecDiffPdS__param_0,
	.param .u64 .ptr .align 1 _Z7vecDiffPdS__param_1
)
{
	.reg .b32 	%r<5>;
	.reg .b64 	%rd<8>;
	.reg .b64 	%fd<4>;

	ld.param.u64 	%rd1, [_Z7vecDiffPdS__param_0];
	ld.param.u64 	%rd2, [_Z7vecDiffPdS__param_1];
	cvta.to.global.u64 	%rd3, %rd1;
	cvta.to.global.u64 	%rd4, %rd2;
	mov.u32 	%r1, %ctaid.x;
	mov.u32 	%r2, %ntid.x;
	mov.u32 	%r3, %tid.x;
	mad.lo.s32 	%r4, %r1, %r2, %r3;
	mul.wide.s32 	%rd5, %r4, 8;
	add.s64 	%rd6, %rd4, %rd5;
	ld.global.f64 	%fd1, [%rd6];
	add.s64 	%rd7, %rd3, %rd5;
	ld.global.f64 	%fd2, [%rd7];
	sub.f64 	%fd3, %fd2, %fd1;
	st.global.f64 	[%rd7], %fd3;
	ret;

}
	// .globl	_Z5norm2PdS_i
.visible .entry _Z5norm2PdS_i(
	.param .u64 .ptr .align 1 _Z5norm2PdS_i_param_0,
	.param .u64 .ptr .align 1 _Z5norm2PdS_i_param_1,
	.param .u32 _Z5norm2PdS_i_param_2
)
{
	.reg .pred 	%p<10>;
	.reg .b32 	%r<37>;
	.reg .b64 	%rd<16>;
	.reg .b64 	%fd<83>;

	ld.param.u64 	%rd4, [_Z5norm2PdS_i_param_0];
	ld.param.u64 	%rd3, [_Z5norm2PdS_i_param_1];
	ld.param.u32 	%r23, [_Z5norm2PdS_i_param_2];
	cvta.to.global.u64 	%rd1, %rd4;
	mov.u32 	%r24, %ctaid.x;
	mov.u32 	%r25, %ntid.x;
	mov.u32 	%r26, %tid.x;
	mad.lo.s32 	%r1, %r24, %r25, %r26;
	setp.lt.s32 	%p1, %r23, 1;
	mov.f64 	%fd82, 0d0000000000000000;
	@%p1 bra 	$L__BB3_13;
	mul.lo.s32 	%r2, %r23, %r1;
	and.b32  	%r3, %r23, 15;
	setp.lt.u32 	%p2, %r23, 16;
	mov.f64 	%fd82, 0d0000000000000000;
	mov.b32 	%r33, 0;
	@%p2 bra 	$L__BB3_4;
	and.b32  	%r33, %r23, 2147483632;
	neg.s32 	%r31, %r33;
	add.s64 	%rd2, %rd1, 64;
	mov.f64 	%fd82, 0d0000000000000000;
	mov.u32 	%r30, %r2;
$L__BB3_3:
	.pragma "nounroll";
	mul.wide.s32 	%rd5, %r30, 8;
	add.s64 	%rd6, %rd2, %rd5;
	ld.global.f64 	%fd18, [%rd6+-64];
	fma.rn.f64 	%fd19, %fd18, %fd18, %fd82;
	ld.global.f64 	%fd20, [%rd6+-56];
	fma.rn.f64 	%fd21, %fd20, %fd20, %fd19;
	ld.global.f64 	%fd22, [%rd6+-48];
	fma.rn.f64 	%fd23, %fd22, %fd22, %fd21;
	ld.global.f64 	%fd24, [%rd6+-40];
	fma.rn.f64 	%fd25, %fd24, %fd24, %fd23;
	ld.global.f64 	%fd26, [%rd6+-32];
	fma.rn.f64 	%fd27, %fd26, %fd26, %fd25;
	ld.global.f64 	%fd28, [%rd6+-24];
	fma.rn.f64 	%fd29, %fd28, %fd28, %fd27;
	ld.global.f64 	%fd30, [%rd6+-16];
	fma.rn.f64 	%fd31, %fd30, %fd30, %fd29;
	ld.global.f64 	%fd32, [%rd6+-8];
	fma.rn.f64 	%fd33, %fd32, %fd32, %fd31;
	ld.global.f64 	%fd34, [%rd6];
	fma.rn.f64 	%fd35, %fd34, %fd34, %fd33;
	ld.global.f64 	%fd36, [%rd6+8];
	fma.rn.f64 	%fd37, %fd36, %fd36, %fd35;
	ld.global.f64 	%fd38, [%rd6+16];
	fma.rn.f64 	%fd39, %fd38, %fd38, %fd37;
	ld.global.f64 	%fd40, [%rd6+24];
	fma.rn.f64 	%fd41, %fd40, %fd40, %fd39;
	ld.global.f64 	%fd42, [%rd6+32];
	fma.rn.f64 	%fd43, %fd42, %fd42, %fd41;
	ld.global.f64 	%fd44, [%rd6+40];
	fma.rn.f64 	%fd45, %fd44, %fd44, %fd43;
	ld.global.f64 	%fd46, [%rd6+48];
	fma.rn.f64 	%fd47, %fd46, %fd46, %fd45;
	ld.global.f64 	%fd48, [%rd6+56];
	fma.rn.f64 	%fd82, %fd48, %fd48, %fd47;
	add.s32 	%r31, %r31, 16;
	add.s32 	%r30, %r30, 16;
	setp.ne.s32 	%p3, %r31, 0;
	@%p3 bra 	$L__BB3_3;
$L__BB3_4:
	setp.eq.s32 	%p4, %r3, 0;
	@%p4 bra 	$L__BB3_13;
	and.b32  	%r11, %r23, 7;
	setp.lt.u32 	%p5, %r3, 8;
	@%p5 bra 	$L__BB3_7;
	add.s32 	%r28, %r33, %r2;
	mul.wide.s32 	%rd7, %r28, 8;
	add.s64 	%rd8, %rd1, %rd7;
	ld.global.f64 	%fd50, [%rd8];
	fma.rn.f64 	%fd51, %fd50, %fd50, %fd82;
	ld.global.f64 	%fd52, [%rd8+8];
	fma.rn.f64 	%fd53, %fd52, %fd52, %fd51;
	ld.global.f64 	%fd54, [%rd8+16];
	fma.rn.f64 	%fd55, %fd54, %fd54, %fd53;
	ld.global.f64 	%fd56, [%rd8+24];
	fma.rn.f64 	%fd57, %fd56, %fd56, %fd55;
	ld.global.f64 	%fd58, [%rd8+32];
	fma.rn.f64 	%fd59, %fd58, %fd58, %fd57;
	ld.global.f64 	%fd60, [%rd8+40];
	fma.rn.f64 	%fd61, %fd60, %fd60, %fd59;
	ld.global.f64 	%fd62, [%rd8+48];
	fma.rn.f64 	%fd63, %fd62, %fd62, %fd61;
	ld.global.f64 	%fd64, [%rd8+56];
	fma.rn.f64 	%fd82, %fd64, %fd64, %fd63;
	add.s32 	%r33, %r33, 8;
$L__BB3_7:
	setp.eq.s32 	%p6, %r11, 0;
	@%p6 bra 	$L__BB3_13;
	and.b32  	%r14, %r23, 3;
	setp.lt.u32 	%p7, %r11, 4;
	@%p7 bra 	$L__BB3_10;
	add.s32 	%r29, %r33, %r2;
	mul.wide.s32 	%rd9, %r29, 8;
	add.s64 	%rd10, %rd1, %rd9;
	ld.global.f64 	%fd66, [%rd10];
	fma.rn.f64 	%fd67, %fd66, %fd66, %fd82;
	ld.global.f64 	%fd68, [%rd10+8];
	fma.rn.f64 	%fd69, %fd68, %fd68, %fd67;
	ld.global.f64 	%fd70, [%rd10+16];
	fma.rn.f64 	%fd71, %fd70, %fd70, %fd69;
	ld.global.f64 	%fd72, [%rd10+24];
	fma.rn.f64 	%fd82, %fd72, %fd72, %fd71;
	add.s32 	%r33, %r33, 4;
$L__BB3_10:
	setp.eq.s32 	%p8, %r14, 0;
	@%p8 bra 	$L__BB3_13;
	add.s32 	%r36, %r33, %r2;
	neg.s32 	%r35, %r14;
$L__BB3_12:
	.pragma "nounroll";
	mul.wide.s32 	%rd11, %r36, 8;
	add.s64 	%rd12, %rd1, %rd11;
	ld.global.f64 	%fd73, [%rd12];
	fma.rn.f64 	%fd82, %fd73, %fd73, %fd82;
	add.s32 	%r36, %r36, 1;
	add.s32 	%r35, %r35, 1;
	setp.ne.s32 	%p9, %r35, 0;
	@%p9 bra 	$L__BB3_12;
$L__BB3_13:
	cvta.to.global.u64 	%rd13, %rd3;
	mul.wide.s32 	%rd14, %r1, 8;
	add.s64 	%rd15, %rd13, %rd14;
	st.global.f64 	[%rd15], %fd82;
	ret;

}
	// .globl	_Z6vecMulPdS_S_i
.visible .entry _Z6vecMulPdS_S_i(
	.param .u64 .ptr .align 1 _Z6vecMulPdS_S_i_param_0,
	.param .u64 .ptr .align 1 _Z6vecMulPdS_S_i_param_1,
	.param .u64 .ptr .align 1 _Z6vecMulPdS_S_i_param_2,
	.param .u32 _Z6vecMulPdS_S_i_param_3
)
{
	.reg .pred 	%p<10>;
	.reg .b32 	%r<37>;
	.reg .b64 	%rd<23>;
	.reg .b64 	%fd<112>;

	ld.param.u64 	%rd6, [_Z6vecMulPdS_S_i_param_0];
	ld.param.u64 	%rd7, [_Z6vecMulPdS_S_i_param_1];
	ld.param.u64 	%rd5, [_Z6vecMulPdS_S_i_param_2];
	ld.param.u32 	%r23, [_Z6vecMulPdS_S_i_param_3];
	cvta.to.global.u64 	%rd1, %rd7;
	cvta.to.global.u64 	%rd2, %rd6;
	mov.u32 	%r24, %ctaid.x;
	mov.u32 	%r25, %ntid.x;
	mov.u32 	%r26, %tid.x;
	mad.lo.s32 	%r1, %r24, %r25, %r26;
	setp.lt.s32 	%p1, %r23, 1;
	mov.f64 	%fd111, 0d0000000000000000;
	@%p1 bra 	$L__BB4_13;
	mul.lo.s32 	%r2, %r23, %r1;
	and.b32  	%r3, %r23, 15;
	setp.lt.u32 	%p2, %r23, 16;
	mov.f64 	%fd111, 0d0000000000000000;
	mov.b32 	%r33, 0;
	@%p2 bra 	$L__BB4_4;
	and.b32  	%r33, %r23, 2147483632;
	neg.s32 	%r31, %r33;
	add.s64 	%rd3, %rd2, 64;
	add.s64 	%rd4, %rd1, 64;
	mov.f64 	%fd111, 0d0000000000000000;
	mov.u32 	%r30, %r2;
$L__BB4_3:
	.pragma "nounroll";
	mul.wide.s32 	%rd8, %r30, 8;
	add.s64 	%rd9, %rd3, %rd8;
	add.s64 	%rd10, %rd4, %rd8;
	ld.global.f64 	%fd18, [%rd9+-64];
	ld.global.f64 	%fd19, [%rd10+-64];
	fma.rn.f64 	%fd20, %fd18, %fd19, %fd111;
	ld.global.f64 	%fd21, [%rd9+-56];
	ld.global.f64 	%fd22, [%rd10+-56];
	fma.rn.f64 	%fd23, %fd21, %fd22, %fd20;
	ld.global.f64 	%fd24, [%rd9+-48];
	ld.global.f64 	%fd25, [%rd10+-48];
	fma.rn.f64 	%fd26, %fd24, %fd25, %fd23;
	ld.global.f64 	%fd27, [%rd9+-40];
	ld.global.f64 	%fd28, [%rd10+-40];
	fma.rn.f64 	%fd29, %fd27, %fd28, %fd26;
	ld.global.f64 	%fd30, [%rd9+-32];
	ld.global.f64 	%fd31, [%rd10+-32];
	fma.rn.f64 	%fd32, %fd30, %fd31, %fd29;
	ld.global.f64 	%fd33, [%rd9+-24];
	ld.global.f64 	%fd34, [%rd10+-24];
	fma.rn.f64 	%fd35, %fd33, %fd34, %fd32;
	ld.global.f64 	%fd36, [%rd9+-16];
	ld.global.f64 	%fd37, [%rd10+-16];
	fma.rn.f64 	%fd38, %fd36, %fd37, %fd35;
	ld.global.f64 	%fd39, [%rd9+-8];
	ld.global.f64 	%fd40, [%rd10+-8];
	fma.rn.f64 	%fd41, %fd39, %fd40, %fd38;
	ld.global.f64 	%fd42, [%rd9];
	ld.global.f64 	%fd43, [%rd10];
	fma.rn.f64 	%fd44, %fd42, %fd43, %fd41;
	ld.global.f64 	%fd45, [%rd9+8];
	ld.global.f64 	%fd46, [%rd10+8];
	fma.rn.f64 	%fd47, %fd45, %fd46, %fd44;
	ld.global.f64 	%fd48, [%rd9+16];
	ld.global.f64 	%fd49, [%rd10+16];
	fma.rn.f64 	%fd50, %fd48, %fd49, %fd47;
	ld.global.f64 	%fd51, [%rd9+24];
	ld.global.f64 	%fd52, [%rd10+24];
	fma.rn.f64 	%fd53, %fd51, %fd52, %fd50;
	ld.global.f64 	%fd54, [%rd9+32];
	ld.global.f64 	%fd55, [%rd10+32];
	fma.rn.f64 	%fd56, %fd54, %fd55, %fd53;
	ld.global.f64 	%fd57, [%rd9+40];
	ld.global.f64 	%fd58, [%rd10+40];
	fma.rn.f64 	%fd59, %fd57, %fd58, %fd56;
	ld.global.f64 	%fd60, [%rd9+48];
	ld.global.f64 	%fd61, [%rd10+48];
	fma.rn.f64 	%fd62, %fd60, %fd61, %fd59;
	ld.global.f64 	%fd63, [%rd9+56];
	ld.global.f64 	%fd64, [%rd10+56];
	fma.rn.f64 	%fd111, %fd63, %fd64, %fd62;
	add.s32 	%r31, %r31, 16;
	add.s32 	%r30, %r30, 16;
	setp.ne.s32 	%p3, %r31, 0;
	@%p3 bra 	$L__BB4_3;
$L__BB4_4:
	setp.eq.s32 	%p4, %r3, 0;
	@%p4 bra 	$L__BB4_13;
	and.b32  	%r11, %r23, 7;
	setp.lt.u32 	%p5, %r3, 8;
	@%p5 bra 	$L__BB4_7;
	add.s32 	%r28, %r33, %r2;
	mul.wide.s32 	%rd11, %r28, 8;
	add.s64 	%rd12, %rd2, %rd11;
	ld.global.f64 	%fd66, [%rd12];
	add.s64 	%rd13, %rd1, %rd11;
	ld.global.f64 	%fd67, [%rd13];
	fma.rn.f64 	%fd68, %fd66, %fd67, %fd111;
	ld.global.f64 	%fd69, [%rd12+8];
	ld.global.f64 	%fd70, [%rd13+8];
	fma.rn.f64 	%fd71, %fd69, %fd70, %fd68;
	ld.global.f64 	%fd72, [%rd12+16];
	ld.global.f64 	%fd73, [%rd13+16];
	fma.rn.f64 	%fd74, %fd72, %fd73, %fd71;
	ld.global.f64 	%fd75, [%rd12+24];
	ld.global.f64 	%fd76, [%rd13+24];
	fma.rn.f64 	%fd77, %fd75, %fd76, %fd74;
	ld.global.f64 	%fd78, [%rd12+32];
	ld.global.f64 	%fd79, [%rd13+32];
	fma.rn.f64 	%fd80, %fd78, %fd79, %fd77;
	ld.global.f64 	%fd81, [%rd12+40];
	ld.global.f64 	%fd82, [%rd13+40];
	fma.rn.f64 	%fd83, %fd81, %fd82, %fd80;
	ld.global.f64 	%fd84, [%rd12+48];
	ld.global.f64 	%fd85, [%rd13+48];
	fma.rn.f64 	%fd86, %fd84, %fd85, %fd83;
	ld.global.f64 	%fd87, [%rd12+56];
	ld.global.f64 	%fd88, [%rd13+56];
	fma.rn.f64 	%fd111, %fd87, %fd88, %fd86;
	add.s32 	%r33, %r33, 8;
$L__BB4_7:
	setp.eq.s32 	%p6, %r11, 0;
	@%p6 bra 	$L__BB4_13;
	and.b32  	%r14, %r23, 3;
	setp.lt.u32 	%p7, %r11, 4;
	@%p7 bra 	$L__BB4_10;
	add.s32 	%r29, %r33, %r2;
	mul.wide.s32 	%rd14, %r29, 8;
	add.s64 	%rd15, %rd2, %rd14;
	ld.global.f64 	%fd90, [%rd15];
	add.s64 	%rd16, %rd1, %rd14;
	ld.global.f64 	%fd91, [%rd16];
	fma.rn.f64 	%fd92, %fd90, %fd91, %fd111;
	ld.global.f64 	%fd93, [%rd15+8];
	ld.global.f64 	%fd94, [%rd16+8];
	fma.rn.f64 	%fd95, %fd93, %fd94, %fd92;
	ld.global.f64 	%fd96, [%rd15+16];
	ld.global.f64 	%fd97, [%rd16+16];
	fma.rn.f64 	%fd98, %fd96, %fd97, %fd95;
	ld.global.f64 	%fd99, [%rd15+24];
	ld.global.f64 	%fd100, [%rd16+24];
	fma.rn.f64 	%fd111, %fd99, %fd100, %fd98;
	add.s32 	%r33, %r33, 4;
$L__BB4_10:
	setp.eq.s32 	%p8, %r14, 0;
	@%p8 bra 	$L__BB4_13;
	add.s32 	%r36, %r33, %r2;
	neg.s32 	%r35, %r14;
$L__BB4_12:
	.pragma "nounroll";
	mul.wide.s32 	%rd17, %r36, 8;
	add.s64 	%rd18, %rd1, %rd17;
	add.s64 	%rd19, %rd2, %rd17;
	ld.global.f64 	%fd101, [%rd19];
	ld.global.f64 	%fd102, [%rd18];
	fma.rn.f64 	%fd111, %fd101, %fd102, %fd111;
	add.s32 	%r36, %r36, 1;
	add.s32 	%r35, %r35, 1;
	setp.ne.s32 	%p9, %r35, 0;
	@%p9 bra 	$L__BB4_12;
$L__BB4_13:
	cvta.to.global.u64 	%rd20, %rd5;
	mul.wide.s32 	%rd21, %r1, 8;
	add.s64 	%rd22, %rd20, %rd21;
	st.global.f64 	[%rd22], %fd111;
	ret;

}
	// .globl	_Z5ewDivPdS_S_
.visible .entry _Z5ewDivPdS_S_(
	.param .u64 .ptr .align 1 _Z5ewDivPdS_S__param_0,
	.param .u64 .ptr .align 1 _Z5ewDivPdS_S__param_1,
	.param .u64 .ptr .align 1 _Z5ewDivPdS_S__param_2
)
{
	.reg .pred 	%p<2>;
	.reg .b32 	%r<5>;
	.reg .b64 	%rd<14>;
	.reg .b64 	%fd<7>;

	ld.param.u64 	%rd4, [_Z5ewDivPdS_S__param_0];
	ld.param.u64 	%rd5, [_Z5ewDivPdS_S__param_1];
	ld.param.u64 	%rd3, [_Z5ewDivPdS_S__param_2];
	cvta.to.global.u64 	%rd1, %rd5;
	cvta.to.global.u64 	%rd2, %rd4;
	mov.u32 	%r2, %ctaid.x;
	mov.u32 	%r3, %ntid.x;
	mov.u32 	%r4, %tid.x;
	mad.lo.s32 	%r1, %r2, %r3, %r4;
	setp.ne.s64 	%p1, %rd3, 0;
	@%p1 bra 	$L__BB5_2;
	mul.wide.s32 	%rd11, %r1, 8;
	add.s64 	%rd12, %rd2, %rd11;
	ld.global.f64 	%fd4, [%rd12];
	add.s64 	%rd13, %rd1, %rd11;
	ld.global.f64 	%fd5, [%rd13];
	div.rn.f64 	%fd6, %fd4, %fd5;
	st.global.f64 	[%rd12], %fd6;
	bra.uni 	$L__BB5_3;
$L__BB5_2:
	cvta.to.global.u64 	%rd6, %rd3;
	mul.wide.s32 	%rd7, %r1, 8;
	add.s64 	%rd8, %rd2, %rd7;
	ld.global.f64 	%fd1, [%rd8];
	add.s64 	%rd9, %rd1, %rd7;
	ld.global.f64 	%fd2, [%rd9];
	div.rn.f64 	%fd3, %fd1, %fd2;
	add.s64 	%rd10, %rd6, %rd7;
	st.global.f64 	[%rd10], %fd3;
$L__BB5_3:
	ret;

}
	// .globl	_Z7scalMulPdS_iS_
.visible .entry _Z7scalMulPdS_iS_(
	.param .u64 .ptr .align 1 _Z7scalMulPdS_iS__param_0,
	.param .u64 .ptr .align 1 _Z7scalMulPdS_iS__param_1,
	.param .u32 _Z7scalMulPdS_iS__param_2,
	.param .u64 .ptr .align 1 _Z7scalMulPdS_iS__param_3
)
{
	.reg .pred 	%p<20>;
	.reg .b32 	%r<68>;
	.reg .b64 	%rd<32>;
	.reg .b64 	%fd<118>;

	ld.param.u64 	%rd6, [_Z7scalMulPdS_iS__param_0];
	ld.param.u64 	%rd7, [_Z7scalMulPdS_iS__param_1];
	ld.param.u32 	%r44, [_Z7scalMulPdS_iS__param_2];
	ld.param.u64 	%rd8, [_Z7scalMulPdS_iS__param_3];
	cvta.to.global.u64 	%rd1, %rd8;
	cvta.to.global.u64 	%rd2, %rd6;
	cvta.to.global.u64 	%rd9, %rd7;
	mov.u32 	%r45, %ctaid.x;
	mov.u32 	%r46, %ntid.x;
	mov.u32 	%r47, %tid.x;
	mad.lo.s32 	%r1, %r45, %r46, %r47;
	mul.wide.s32 	%rd10, %r1, 8;
	add.s64 	%rd11, %rd9, %rd10;
	ld.global.f64 	%fd1, [%rd11];
	setp.eq.s64 	%p1, %rd8, 0;
	@%p1 bra 	$L__BB6_14;
	setp.lt.s32 	%p2, %r44, 1;
	@%p2 bra 	$L__BB6_27;
	mul.lo.s32 	%r2, %r44, %r1;
	and.b32  	%r3, %r44, 15;
	setp.lt.u32 	%p3, %r44, 16;
	mov.b32 	%r63, 0;
	@%p3 bra 	$L__BB6_5;
	and.b32  	%r63, %r44, 2147483632;
	neg.s32 	%r57, %r63;
	add.s64 	%rd3, %rd2, 64;
	add.s64 	%rd4, %rd1, 64;
	mov.u32 	%r56, %r2;
$L__BB6_4:
	.pragma "nounroll";
	mul.wide.s32 	%rd12, %r56, 8;
	add.s64 	%rd13, %rd3, %rd12;
	add.s64 	%rd14, %rd4, %rd12;
	ld.global.f64 	%fd2, [%rd13+-64];
	mul.f64 	%fd3, %fd1, %fd2;
	st.global.f64 	[%rd14+-64], %fd3;
	ld.global.f64 	%fd4, [%rd13+-56];
	mul.f64 	%fd5, %fd1, %fd4;
	st.global.f64 	[%rd14+-56], %fd5;
	ld.global.f64 	%fd6, [%rd13+-48];
	mul.f64 	%fd7, %fd1, %fd6;
	st.global.f64 	[%rd14+-48], %fd7;
	ld.global.f64 	%fd8, [%rd13+-40];
	mul.f64 	%fd9, %fd1, %fd8;
	st.global.f64 	[%rd14+-40], %fd9;
	ld.global.f64 	%fd10, [%rd13+-32];
	mul.f64 	%fd11, %fd1, %fd10;
	st.global.f64 	[%rd14+-32], %fd11;
	ld.global.f64 	%fd12, [%rd13+-24];
	mul.f64 	%fd13, %fd1, %fd12;
	st.global.f64 	[%rd14+-24], %fd13;
	ld.global.f64 	%fd14, [%rd13+-16];
	mul.f64 	%fd15, %fd1, %fd14;
	st.global.f64 	[%rd14+-16], %fd15;
	ld.global.f64 	%fd16, [%rd13+-8];
	mul.f64 	%fd17, %fd1, %fd16;
	st.global.f64 	[%rd14+-8], %fd17;
	ld.global.f64 	%fd18, [%rd13];
	mul.f64 	%fd19, %fd1, %fd18;
	st.global.f64 	[%rd14], %fd19;
	ld.global.f64 	%fd20, [%rd13+8];
	mul.f64 	%fd21, %fd1, %fd20;
	st.global.f64 	[%rd14+8], %fd21;
	ld.global.f64 	%fd22, [%rd13+16];
	mul.f64 	%fd23, %fd1, %fd22;
	st.global.f64 	[%rd14+16], %fd23;
	ld.global.f64 	%fd24, [%rd13+24];
	mul.f64 	%fd25, %fd1, %fd24;
	st.global.f64 	[%rd14+24], %fd25;
	ld.global.f64 	%fd26, [%rd13+32];
	mul.f64 	%fd27, %fd1, %fd26;
	st.global.f64 	[%rd14+32], %fd27;
	ld.global.f64 	%fd28, [%rd13+40];
	mul.f64 	%fd29, %fd1, %fd28;
	st.global.f64 	[%rd14+40], %fd29;
	ld.global.f64 	%fd30, [%rd13+48];
	mul.f64 	%fd31, %fd1, %fd30;
	st.global.f64 	[%rd14+48], %fd31;
	ld.global.f64 	%fd32, [%rd13+56];
	mul.f64 	%fd33, %fd1, %fd32;
	st.global.f64 	[%rd14+56], %fd33;
	add.s32 	%r57, %r57, 16;
	add.s32 	%r56, %r56, 16;
	setp.eq.s32 	%p4, %r57, 0;
	@%p4 bra 	$L__BB6_5;
	bra.uni 	$L__BB6_4;
$L__BB6_5:
	setp.eq.s32 	%p5, %r3, 0;
	@%p5 bra 	$L__BB6_27;
	and.b32  	%r32, %r44, 7;
	setp.lt.u32 	%p6, %r3, 8;
	@%p6 bra 	$L__BB6_8;
	add.s32 	%r49, %r63, %r2;
	mul.wide.s32 	%rd15, %r49, 8;
	add.s64 	%rd16, %rd2, %rd15;
	ld.global.f64 	%fd34, [%rd16];
	mul.f64 	%fd35, %fd1, %fd34;
	add.s64 	%rd17, %rd1, %rd15;
	st.global.f64 	[%rd17], %fd35;
	ld.global.f64 	%fd36, [%rd16+8];
	mul.f64 	%fd37, %fd1, %fd36;
	st.global.f64 	[%rd17+8], %fd37;
	ld.global.f64 	%fd38, [%rd16+16];
	mul.f64 	%fd39, %fd1, %fd38;
	st.global.f64 	[%rd17+16], %fd39;
	ld.global.f64 	%fd40, [%rd16+24];
	mul.f64 	%fd41, %fd1, %fd40;
	st.global.f64 	[%rd17+24], %fd41;
	ld.global.f64 	%fd42, [%rd16+32];
	mul.f64 	%fd43, %fd1, %fd42;
	st.global.f64 	[%rd17+32], %fd43;
	ld.global.f64 	%fd44, [%rd16+40];
	mul.f64 	%fd45, %fd1, %fd44;
	st.global.f64 	[%rd17+40], %fd45;
	ld.global.f64 	%fd46, [%rd16+48];
	mul.f64 	%fd47, %fd1, %fd46;
	st.global.f64 	[%rd17+48], %fd47;
	ld.global.f64 	%fd48, [%rd16+56];
	mul.f64 	%fd49, %fd1, %fd48;
	st.global.f64 	[%rd17+56], %fd49;
	add.s32 	%r63, %r63, 8;
$L__BB6_8:
	setp.eq.s32 	%p7, %r32, 0;
	@%p7 bra 	$L__BB6_27;
	and.b32  	%r35, %r44, 3;
	setp.lt.u32 	%p8, %r32, 4;
	@%p8 bra 	$L__BB6_11;
	add.s32 	%r50, %r63, %r2;
	mul.wide.s32 	%rd18, %r50, 8;
	add.s64 	%rd19, %rd2, %rd18;
	ld.global.f64 	%fd50, [%rd19];
	mul.f64 	%fd51, %fd1, %fd50;
	add.s64 	%rd20, %rd1, %rd18;
	st.global.f64 	[%rd20], %fd51;
	ld.global.f64 	%fd52, [%rd19+8];
	mul.f64 	%fd53, %fd1, %fd52;
	st.global.f64 	[%rd20+8], %fd53;
	ld.global.f64 	%fd54, [%rd19+16];
	mul.f64 	%fd55, %fd1, %fd54;
	st.global.f64 	[%rd20+16], %fd55;
	ld.global.f64 	%fd56, [%rd19+24];
	mul.f64 	%fd57, %fd1, %fd56;
	st.global.f64 	[%rd20+24], %fd57;
	add.s32 	%r63, %r63, 4;
$L__BB6_11:
	setp.eq.s32 	%p9, %r35, 0;
	@%p9 bra 	$L__BB6_27;
	add.s32 	%r67, %r63, %r2;
	neg.s32 	%r66, %r35;
$L__BB6_13:
	.pragma "nounroll";
	mul.wide.s32 	%rd21, %r67, 8;
	add.s64 	%rd22, %rd1, %rd21;
	add.s64 	%rd23, %rd2, %rd21;
	ld.global.f64 	%fd58, [%rd23];
	mul.f64 	%fd59, %fd1, %fd58;
	st.global.f64 	[%rd22], %fd59;
	add.s32 	%r67, %r67, 1;
	add.s32 	%r66, %r66, 1;
	setp.ne.s32 	%p10, %r66, 0;
	@%p10 bra 	$L__BB6_13;
	bra.uni 	$L__BB6_27;
$L__BB6_14:
	setp.lt.s32 	%p11, %r44, 1;
	@%p11 bra 	$L__BB6_27;
	mul.lo.s32 	%r6, %r44, %r1;
	and.b32  	%r7, %r44, 15;
	setp.lt.u32 	%p12, %r44, 16;
	mov.b32 	%r59, 0;
	@%p12 bra 	$L__BB6_18;
	and.b32  	%r59, %r44, 2147483632;
	neg.s32 	%r55, %r59;
	add.s64 	%rd5, %rd2, 64;
	mov.u32 	%r54, %r6;
$L__BB6_17:
	.pragma "nounroll";
	mul.wide.s32 	%rd24, %r54, 8;
	add.s64 	%rd25, %rd5, %rd24;
	ld.global.f64 	%fd60, [%rd25+-64];
	mul.f64 	%fd61, %fd1, %fd60;
	st.global.f64 	[%rd25+-64], %fd61;
	ld.global.f64 	%fd62, [%rd25+-56];
	mul.f64 	%fd63, %fd1, %fd62;
	st.global.f64 	[%rd25+-56], %fd63;
	ld.global.f64 	%fd64, [%rd25+-48];
	mul.f64 	%fd65, %fd1, %fd64;
	st.global.f64 	[%rd25+-48], %fd65;
	ld.global.f64 	%fd66, [%rd25+-40];
	mul.f64 	%fd67, %fd1, %fd66;
	st.global.f64 	[%rd25+-40], %fd67;
	ld.global.f64 	%fd68, [%rd25+-32];
	mul.f64 	%fd69, %fd1, %fd68;
	st.global.f64 	[%rd25+-32], %fd69;
	ld.global.f64 	%fd70, [%rd25+-24];
	mul.f64 	%fd71, %fd1, %fd70;
	st.global.f64 	[%rd25+-24], %fd71;
	ld.global.f64 	%fd72, [%rd25+-16];
	mul.f64 	%fd73, %fd1, %fd72;
	st.global.f64 	[%rd25+-16], %fd73;
	ld.global.f64 	%fd74, [%rd25+-8];
	mul.f64 	%fd75, %fd1, %fd74;
	st.global.f64 	[%rd25+-8], %fd75;
	ld.global.f64 	%fd76, [%rd25];
	mul.f64 	%fd77, %fd1, %fd76;
	st.global.f64 	[%rd25], %fd77;
	ld.global.f64 	%fd78, [%rd25+8];
	mul.f64 	%fd79, %fd1, %fd78;
	st.global.f64 	[%rd25+8], %fd79;
	ld.global.f64 	%fd80, [%rd25+16];
	mul.f64 	%fd81, %fd1, %fd80;
	st.global.f64 	[%rd25+16], %fd81;
	ld.global.f64 	%fd82, [%rd25+24];
	mul.f64 	%fd83, %fd1, %fd82;
	st.global.f64 	[%rd25+24], %fd83;
	ld.global.f64 	%fd84, [%rd25+32];
	mul.f64 	%fd85, %fd1, %fd84;
	st.global.f64 	[%rd25+32], %fd85;
	ld.global.f64 	%fd86, [%rd25+40];
	mul.f64 	%fd87, %fd1, %fd86;
	st.global.f64 	[%rd25+40], %fd87;
	ld.global.f64 	%fd88, [%rd25+48];
	mul.f64 	%fd89, %fd1, %fd88;
	st.global.f64 	[%rd25+48], %fd89;
	ld.global.f64 	%fd90, [%rd25+56];
	mul.f64 	%fd91, %fd1, %fd90;
	st.global.f64 	[%rd25+56], %fd91;
	add.s32 	%r55, %r55, 16;
	add.s32 	%r54, %r54, 16;
	setp.eq.s32 	%p13, %r55, 0;
	@%p13 bra 	$L__BB6_18;
	bra.uni 	$L__BB6_17;
$L__BB6_18:
	setp.eq.s32 	%p14, %r7, 0;
	@%p14 bra 	$L__BB6_27;
	and.b32  	%r19, %r44, 7;
	setp.lt.u32 	%p15, %r7, 8;
	@%p15 bra 	$L__BB6_21;
	add.s32 	%r52, %r59, %r6;
	mul.wide.s32 	%rd26, %r52, 8;
	add.s64 	%rd27, %rd2, %rd26;
	ld.global.f64 	%fd92, [%rd27];
	mul.f64 	%fd93, %fd1, %fd92;
	st.global.f64 	[%rd27], %fd93;
	ld.global.f64 	%fd94, [%rd27+8];
	mul.f64 	%fd95, %fd1, %fd94;
	st.global.f64 	[%rd27+8], %fd95;
	ld.global.f64 	%fd96, [%rd27+16];
	mul.f64 	%fd97, %fd1, %fd96;
	st.global.f64 	[%rd27+16], %fd97;
	ld.global.f64 	%fd98, [%rd27+24];
	mul.f64 	%fd99, %fd1, %fd98;
	st.global.f64 	[%rd27+24], %fd99;
	ld.global.f64 	%fd100, [%rd27+32];
	mul.f64 	%fd101, %fd1, %fd100;
	st.global.f64 	[%rd27+32], %fd101;
	ld.global.f64 	%fd102, [%rd27+40];
	mul.f64 	%fd103, %fd1, %fd102;
	st.global.f64 	[%rd27+40], %fd103;
	ld.global.f64 	%fd104, [%rd27+48];
	mul.f64 	%fd105, %fd1, %fd104;
	st.global.f64 	[%rd27+48], %fd105;
	ld.global.f64 	%fd106, [%rd27+56];
	mul.f64 	%fd107, %fd1, %fd106;
	st.global.f64 	[%rd27+56], %fd107;
	add.s32 	%r59, %r59, 8;
$L__BB6_21:
	setp.eq.s32 	%p16, %r19, 0;
	@%p16 bra 	$L__BB6_27;
	and.b32  	%r22, %r44, 3;
	setp.lt.u32 	%p17, %r19, 4;
	@%p17 bra 	$L__BB6_24;
	add.s32 	%r53, %r59, %r6;
	mul.wide.s32 	%rd28, %r53, 8;
	add.s64 	%rd29, %rd2, %rd28;
	ld.global.f64 	%fd108, [%rd29];
	mul.f64 	%fd109, %fd1, %fd108;
	st.global.f64 	[%rd29], %fd109;
	ld.global.f64 	%fd110, [%rd29+8];
	mul.f64 	%fd111, %fd1, %fd110;
	st.global.f64 	[%rd29+8], %fd111;
	ld.global.f64 	%fd112, [%rd29+16];
	mul.f64 	%fd113, %fd1, %fd112;
	st.global.f64 	[%rd29+16], %fd113;
	ld.global.f64 	%fd114, [%rd29+24];
	mul.f64 	%fd115, %fd1, %fd114;
	st.global.f64 	[%rd29+24], %fd115;
	add.s32 	%r59, %r59, 4;
$L__BB6_24:
	setp.eq.s32 	%p18, %r22, 0;
	@%p18 bra 	$L__BB6_27;
	add.s32 	%r62, %r59, %r6;
	neg.s32 	%r61, %r22;
$L__BB6_26:
	.pragma "nounroll";
	mul.wide.s32 	%rd30, %r62, 8;
	add.s64 	%rd31, %rd2, %rd30;
	ld.global.f64 	%fd116, [%rd31];
	mul.f64 	%fd117, %fd1, %fd116;
	st.global.f64 	[%rd31], %fd117;
	add.s32 	%r62, %r62, 1;
	add.s32 	%r61, %r61, 1;
	setp.eq.s32 	%p19, %r61, 0;
	@%p19 bra 	$L__BB6_27;
	bra.uni 	$L__BB6_26;
$L__BB6_27:
	ret;

}
	// .globl	_Z6vecCpyPdS_
.visible .entry _Z6vecCpyPdS_(
	.param .u64 .ptr .align 1 _Z6vecCpyPdS__param_0,
	.param .u64 .ptr .align 1 _Z6vecCpyPdS__param_1
)
{
	.reg .b32 	%r<5>;
	.reg .b64 	%rd<8>;
	.reg .b64 	%fd<2>;

	ld.param.u64 	%rd1, [_Z6vecCpyPdS__param_0];
	ld.param.u64 	%rd2, [_Z6vecCpyPdS__param_1];
	cvta.to.global.u64 	%rd3, %rd1;
	cvta.to.global.u64 	%rd4, %rd2;
	mov.u32 	%r1, %ctaid.x;
	mov.u32 	%r2, %ntid.x;
	mov.u32 	%r3, %tid.x;
	mad.lo.s32 	%r4, %r1, %r2, %r3;
	mul.wide.s32 	%rd5, %r4, 8;
	add.s64 	%rd6, %rd4, %rd5;
	ld.global.f64 	%fd1, [%rd6];
	add.s64 	%rd7, %rd3, %rd5;
	st.global.f64 	[%rd7], %fd1;
	ret;

}
	// .globl	_Z8powArrayPdS_ii
.visible .entry _Z8powArrayPdS_ii(
	.param .u64 .ptr .align 1 _Z8powArrayPdS_ii_param_0,
	.param .u64 .ptr .align 1 _Z8powArrayPdS_ii_param_1,
	.param .u32 _Z8powArrayPdS_ii_param_2,
	.param .u32 _Z8powArrayPdS_ii_param_3
)
{
	.reg .pred 	%p<10>;
	.reg .b32 	%r<44>;
	.reg .b64 	%rd<31>;
	.reg .b64 	%fd<39>;

	ld.param.u64 	%rd2, [_Z8powArrayPdS_ii_param_0];
	ld.param.u64 	%rd3, [_Z8powArrayPdS_ii_param_1];
	ld.param.u32 	%r18, [_Z8powArrayPdS_ii_param_2];
	ld.param.u32 	%r19, [_Z8powArrayPdS_ii_param_3];
	cvta.to.global.u64 	%rd1, %rd3;
	cvta.to.global.u64 	%rd4, %rd2;
	mov.u32 	%r20, %ctaid.x;
	mov.u32 	%r21, %ntid.x;
	mov.u32 	%r22, %tid.x;
	mad.lo.s32 	%r23, %r20, %r21, %r22;
	div.u32 	%r2, %r23, %r18;
	mul.lo.s32 	%r24, %r2, %r18;
	sub.s32 	%r1, %r23, %r24;
	mul.wide.s32 	%rd5, %r23, 8;
	add.s64 	%rd6, %rd4, %rd5;
	ld.global.f64 	%fd1, [%rd6];
	add.s32 	%r3, %r19, -1;
	setp.lt.s32 	%p1, %r19, 2;
	mov.f64 	%fd38, 0d3FF0000000000000;
	@%p1 bra 	$L__BB8_12;
	mul.lo.s32 	%r4, %r2, %r19;
	add.s32 	%r26, %r19, -2;
	and.b32  	%r5, %r3, 7;
	setp.lt.u32 	%p2, %r26, 7;
	mov.f64 	%fd38, 0d3FF0000000000000;
	mov.b32 	%r42, 0;
	@%p2 bra 	$L__BB8_4;
	and.b32  	%r42, %r3, -8;
	neg.s32 	%r39, %r42;
	mov.f64 	%fd38, 0d3FF0000000000000;
	mov.b32 	%r40, 0;
	mul.wide.s32 	%rd9, %r18, 8;
$L__BB8_3:
	.pragma "nounroll";
	add.s32 	%r28, %r40, %r4;
	mad.lo.s32 	%r29, %r28, %r18, %r1;
	mul.wide.s32 	%rd7, %r29, 8;
	add.s64 	%rd8, %rd1, %rd7;
	st.global.f64 	[%rd8], %fd38;
	mul.f64 	%fd18, %fd1, %fd38;
	add.s64 	%rd10, %rd8, %rd9;
	st.global.f64 	[%rd10], %fd18;
	mul.f64 	%fd19, %fd1, %fd18;
	add.s64 	%rd11, %rd10, %rd9;
	st.global.f64 	[%rd11], %fd19;
	mul.f64 	%fd20, %fd1, %fd19;
	add.s64 	%rd12, %rd11, %rd9;
	st.global.f64 	[%rd12], %fd20;
	mul.f64 	%fd21, %fd1, %fd20;
	add.s64 	%rd13, %rd12, %rd9;
	st.global.f64 	[%rd13], %fd21;
	mul.f64 	%fd22, %fd1, %fd21;
	add.s64 	%rd14, %rd13, %rd9;
	st.global.f64 	[%rd14], %fd22;
	mul.f64 	%fd23, %fd1, %fd22;
	add.s64 	%rd15, %rd14, %rd9;
	st.global.f64 	[%rd15], %fd23;
	mul.f64 	%fd24, %fd1, %fd23;
	add.s64 	%rd16, %rd15, %rd9;
	st.global.f64 	[%rd16], %fd24;
	mul.f64 	%fd38, %fd1, %fd24;
	add.s32 	%r40, %r40, 8;
	add.s32 	%r39, %r39, 8;
	setp.ne.s32 	%p3, %r39, 0;
	@%p3 bra 	$L__BB8_3;
$L__BB8_4:
	setp.eq.s32 	%p4, %r5, 0;
	@%p4 bra 	$L__BB8_12;
	and.b32  	%r13, %r3, 3;
	setp.lt.u32 	%p5, %r5, 4;
	@%p5 bra 	$L__BB8_7;
	add.s32 	%r30, %r42, %r4;
	mad.lo.s32 	%r31, %r30, %r18, %r1;
	mul.wide.s32 	%rd17, %r31, 8;
	add.s64 	%rd18, %rd1, %rd17;
	st.global.f64 	[%rd18], %fd38;
	mul.f64 	%fd26, %fd1, %fd38;
	mul.wide.s32 	%rd19, %r18, 8;
	add.s64 	%rd20, %rd18, %rd19;
	st.global.f64 	[%rd20], %fd26;
	mul.f64 	%fd27, %fd1, %fd26;
	add.s64 	%rd21, %rd20, %rd19;
	st.global.f64 	[%rd21], %fd27;
	mul.f64 	%fd28, %fd1, %fd27;
	add.s64 	%rd22, %rd21, %rd19;
	st.global.f64 	[%rd22], %fd28;
	mul.f64 	%fd38, %fd1, %fd28;
	add.s32 	%r42, %r42, 4;
$L__BB8_7:
	setp.eq.s32 	%p6, %r13, 0;
	@%p6 bra 	$L__BB8_12;
	setp.eq.s32 	%p7, %r13, 1;
	@%p7 bra 	$L__BB8_10;
	add.s32 	%r32, %r42, %r4;
	mad.lo.s32 	%r33, %r32, %r18, %r1;
	mul.wide.s32 	%rd23, %r33, 8;
	add.s64 	%rd24, %rd1, %rd23;
	st.global.f64 	[%rd24], %fd38;
	mul.f64 	%fd30, %fd1, %fd38;
	mul.wide.s32 	%rd25, %r18, 8;
	add.s64 	%rd26, %rd24, %rd25;
	st.global.f64 	[%rd26], %fd30;
	mul.f64 	%fd38, %fd1, %fd30;
	add.s32 	%r42, %r42, 2;
$L__BB8_10:
	and.b32  	%r34, %r3, 1;
	setp.eq.b32 	%p8, %r34, 1;
	not.pred 	%p9, %p8;
	@%p9 bra 	$L__BB8_12;
	add.s32 	%r35, %r42, %r4;
	mad.lo.s32 	%r36, %r35, %r18, %r1;
	mul.wide.s32 	%rd27, %r36, 8;
	add.s64 	%rd28, %rd1, %rd27;
	st.global.f64 	[%rd28], %fd38;
	mul.f64 	%fd38, %fd1, %fd38;
$L__BB8_12:
	mad.lo.s32 	%r37, %r2, %r19, %r3;
	mad.lo.s32 	%r38, %r37, %r18, %r1;
	mul.wide.s32 	%rd29, %r38, 8;
	add.s64 	%rd30, %rd1, %rd29;
	st.global.f64 	[%rd30], %fd38;
	ret;

}
	// .globl	_Z6sumColPdS_i
.visible .entry _Z6sumColPdS_i(
	.param .u64 .ptr .align 1 _Z6sumColPdS_i_param_0,
	.param .u64 .ptr .align 1 _Z6sumColPdS_i_param_1,
	.param .u32 _Z6sumColPdS_i_param_2
)
{
	.reg .pred 	%p<10>;
	.reg .b32 	%r<37>;
	.reg .b64 	%rd<16>;
	.reg .b64 	%fd<83>;

	ld.param.u64 	%rd4, [_Z6sumColPdS_i_param_0];
	ld.param.u64 	%rd3, [_Z6sumColPdS_i_param_1];
	ld.param.u32 	%r23, [_Z6sumColPdS_i_param_2];
	cvta.to.global.u64 	%rd1, %rd4;
	mov.u32 	%r24, %ctaid.x;
	mov.u32 	%r25, %ntid.x;
	mov.u32 	%r26, %tid.x;
	mad.lo.s32 	%r1, %r24, %r25, %r26;
	setp.lt.s32 	%p1, %r23, 1;
	mov.f64 	%fd82, 0d0000000000000000;
	@%p1 bra 	$L__BB9_13;
	mul.lo.s32 	%r2, %r23, %r1;
	and.b32  	%r3, %r23, 15;
	setp.lt.u32 	%p2, %r23, 16;
	mov.f64 	%fd82, 0d0000000000000000;
	mov.b32 	%r33, 0;
	@%p2 bra 	$L__BB9_4;
	and.b32  	%r33, %r23, 2147483632;
	neg.s32 	%r31, %r33;
	add.s64 	%rd2, %rd1, 64;
	mov.f64 	%fd82, 0d0000000000000000;
	mov.u32 	%r30, %r2;
$L__BB9_3:
	.pragma "nounroll";
	mul.wide.s32 	%rd5, %r30, 8;
	add.s64 	%rd6, %rd2, %rd5;
	ld.global.f64 	%fd18, [%rd6+-64];
	add.f64 	%fd19, %fd82, %fd18;
	ld.global.f64 	%fd20, [%rd6+-56];
	add.f64 	%fd21, %fd19, %fd20;
	ld.global.f64 	%fd22, [%rd6+-48];
	add.f64 	%fd23, %fd21, %fd22;
	ld.global.f64 	%fd24, [%rd6+-40];
	add.f64 	%fd25, %fd23, %fd24;
	ld.global.f64 	%fd26, [%rd6+-32];
	add.f64 	%fd27, %fd25, %fd26;
	ld.global.f64 	%fd28, [%rd6+-24];
	add.f64 	%fd29, %fd27, %fd28;
	ld.global.f64 	%fd30, [%rd6+-16];
	add.f64 	%fd31, %fd29, %fd30;
	ld.global.f64 	%fd32, [%rd6+-8];
	add.f64 	%fd33, %fd31, %fd32;
	ld.global.f64 	%fd34, [%rd6];
	add.f64 	%fd35, %fd33, %fd34;
	ld.global.f64 	%fd36, [%rd6+8];
	add.f64 	%fd37, %fd35, %fd36;
	ld.global.f64 	%fd38, [%rd6+16];
	add.f64 	%fd39, %fd37, %fd38;
	ld.global.f64 	%fd40, [%rd6+24];
	add.f64 	%fd41, %fd39, %fd40;
	ld.global.f64 	%fd42, [%rd6+32];
	add.f64 	%fd43, %fd41, %fd42;
	ld.global.f64 	%fd44, [%rd6+40];
	add.f64 	%fd45, %fd43, %fd44;
	ld.global.f64 	%fd46, [%rd6+48];
	add.f64 	%fd47, %fd45, %fd46;
	ld.global.f64 	%fd48, [%rd6+56];
	add.f64 	%fd82, %fd47, %fd48;
	add.s32 	%r31, %r31, 16;
	add.s32 	%r30, %r30, 16;
	setp.ne.s32 	%p3, %r31, 0;
	@%p3 bra 	$L__BB9_3;
$L__BB9_4:
	setp.eq.s32 	%p4, %r3, 0;
	@%p4 bra 	$L__BB9_13;
	and.b32  	%r11, %r23, 7;
	setp.lt.u32 	%p5, %r3, 8;
	@%p5 bra 	$L__BB9_7;
	add.s32 	%r28, %r33, %r2;
	mul.wide.s32 	%rd7, %r28, 8;
	add.s64 	%rd8, %rd1, %rd7;
	ld.global.f64 	%fd50, [%rd8];
	add.f64 	%fd51, %fd82, %fd50;
	ld.global.f64 	%fd52, [%rd8+8];
	add.f64 	%fd53, %fd51, %fd52;
	ld.global.f64 	%fd54, [%rd8+16];
	add.f64 	%fd55, %fd53, %fd54;
	ld.global.f64 	%fd56, [%rd8+24];
	add.f64 	%fd57, %fd55, %fd56;
	ld.global.f64 	%fd58, [%rd8+32];
	add.f64 	%fd59, %fd57, %fd58;
	ld.global.f64 	%fd60, [%rd8+40];
	add.f64 	%fd61, %fd59, %fd60;
	ld.global.f64 	%fd62, [%rd8+48];
	add.f64 	%fd63, %fd61, %fd62;
	ld.global.f64 	%fd64, [%rd8+56];
	add.f64 	%fd82, %fd63, %fd64;
	add.s32 	%r33, %r33, 8;
$L__BB9_7:
	setp.eq.s32 	%p6, %r11, 0;
	@%p6 bra 	$L__BB9_13;
	and.b32  	%r14, %r23, 3;
	setp.lt.u32 	%p7, %r11, 4;
	@%p7 bra 	$L__BB9_10;
	add.s32 	%r29, %r33, %r2;
	mul.wide.s32 	%rd9, %r29, 8;
	add.s64 	%rd10, %rd1, %rd9;
	ld.global.f64 	%fd66, [%rd10];
	add.f64 	%fd67, %fd82, %fd66;
	ld.global.f64 	%fd68, [%rd10+8];
	add.f64 	%fd69, %fd67, %fd68;
	ld.global.f64 	%fd70, [%rd10+16];
	add.f64 	%fd71, %fd69, %fd70;
	ld.global.f64 	%fd72, [%rd10+24];
	add.f64 	%fd82, %fd71, %fd72;
	add.s32 	%r33, %r33, 4;
$L__BB9_10:
	setp.eq.s32 	%p8, %r14, 0;
	@%p8 bra 	$L__BB9_13;
	add.s32 	%r36, %r33, %r2;
	neg.s32 	%r35, %r14;
$L__BB9_12:
	.pragma "nounroll";
	mul.wide.s32 	%rd11, %r36, 8;
	add.s64 	%rd12, %rd1, %rd11;
	ld.global.f64 	%fd73, [%rd12];
	add.f64 	%fd82, %fd82, %fd73;
	add.s32 	%r36, %r36, 1;
	add.s32 	%r35, %r35, 1;
	setp.ne.s32 	%p9, %r35, 0;
	@%p9 bra 	$L__BB9_12;
$L__BB9_13:
	cvta.to.global.u64 	%rd13, %rd3;
	mul.wide.s32 	%rd14, %r1, 8;
	add.s64 	%rd15, %rd13, %rd14;
	st.global.f64 	[%rd15], %fd82;
	ret;

}
	// .globl	_Z10HankelFillPdS_i
.visible .entry _Z10HankelFillPdS_i(
	.param .u64 .ptr .align 1 _Z10HankelFillPdS_i_param_0,
	.param .u64 .ptr .align 1 _Z10HankelFillPdS_i_param_1,
	.param .u32 _Z10HankelFillPdS_i_param_2
)
{
	.reg .b32 	%r<14>;
	.reg .b64 	%rd<9>;
	.reg .b64 	%fd<2>;

	ld.param.u64 	%rd1, [_Z10HankelFillPdS_i_param_0];
	ld.param.u64 	%rd2, [_Z10HankelFillPdS_i_param_1];
	ld.param.u32 	%r1, [_Z10HankelFillPdS_i_param_2];
	cvta.to.global.u64 	%rd3, %rd2;
	cvta.to.global.u64 	%rd4, %rd1;
	mov.u32 	%r2, %tid.z;
	mov.u32 	%r3, %ctaid.x;
	mov.u32 	%r4, %ntid.z;
	mad.lo.s32 	%r5, %r3, %r4, %r2;
	shl.b32 	%r6, %r1, 1;
	add.s32 	%r7, %r6, -1;
	mov.u32 	%r8, %tid.x;
	mov.u32 	%r9, %tid.y;
	add.s32 	%r10, %r9, %r8;
	mad.lo.s32 	%r11, %r7, %r5, %r10;
	mul.wide.u32 	%rd5, %r11, 8;
	add.s64 	%rd6, %rd4, %rd5;
	ld.global.f64 	%fd1, [%rd6];
	mad.lo.s32 	%r12, %r1, %r5, %r9;
	mad.lo.s32 	%r13, %r12, %r1, %r8;
	mul.wide.u32 	%rd7, %r13, 8;
	add.s64 	%rd8, %rd3, %rd7;
	st.global.f64 	[%rd8], %fd1;
	ret;

}
	// .globl	_Z5ewMulPdS_i
.visible .entry _Z5ewMulPdS_i(
	.param .u64 .ptr .align 1 _Z5ewMulPdS_i_param_0,
	.param .u64 .ptr .align 1 _Z5ewMulPdS_i_param_1,
	.param .u32 _Z5ewMulPdS_i_param_2
)
{
	.reg .b32 	%r<7>;
	.reg .b64 	%rd<9>;
	.reg .b64 	%fd<4>;

	ld.param.u64 	%rd1, [_Z5ewMulPdS_i_param_0];
	ld.param.u64 	%rd2, [_Z5ewMulPdS_i_param_1];
	ld.param.u32 	%r1, [_Z5ewMulPdS_i_param_2];
	cvta.to.global.u64 	%rd3, %rd1;
	cvta.to.global.u64 	%rd4, %rd2;
	mov.u32 	%r2, %ctaid.x;
	mov.u32 	%r3, %ntid.x;
	mov.u32 	%r4, %tid.x;
	mad.lo.s32 	%r5, %r2, %r3, %r4;
	rem.s32 	%r6, %r5, %r1;
	mul.wide.s32 	%rd5, %r6, 8;
	add.s64 	%rd6, %rd4, %rd5;
	ld.global.f64 	%fd1, [%rd6];
	mul.wide.s32 	%rd7, %r5, 8;
	add.s64 	%rd8, %rd3, %rd7;
	ld.global.f64 	%fd2, [%rd8];
	mul.f64 	%fd3, %fd1, %fd2;
	st.global.f64 	[%rd8], %fd3;
	ret;

}


// ===== COMPILED SASS (sm_100) =====

	.target	sm_100

	.elftype	@"ET_EXEC"


//--------------------- .note.nv.tkinfo           --------------------------
	.section	.note.nv.tkinfo,"",@"SHT_NOTE"
	.sectionflags	@"SHF_NOTE_NV_TKINFO"
	.tkinfo
        /*0018*/ 	.word	0x00000002
        /*0030*/ 	.string	""
        /*0030*/ 	.string	"ptxas"
        /*0030*/ 	.string	"Cuda compilation tools, release 13.0, V13.0.88"
        /*0030*/ 	.string	"Build cuda_13.0.r13.0/compiler.36424714_0"
        /*0030*/ 	.string	"-arch sm_100 -m 64 "



//--------------------- .note.nv.cuinfo           --------------------------
	.section	.note.nv.cuinfo,"",@"SHT_NOTE"
	.sectionflags	@"SHF_NOTE_NV_CUINFO"
        /*0018*/ 	.short	0x0002
        /*001a*/ 	.short	0x0064
        /*001c*/ 	.short	0x0082
	.zero		2


//--------------------- .nv.info                  --------------------------
	.section	.nv.info,"",@"SHT_CUDA_INFO"
	.align	4


	//----- nvinfo : EIATTR_REGCOUNT
	.align		4
        /*0000*/ 	.byte	0x04, 0x2f
        /*0002*/ 	.short	(.L_1 - .L_0)
	.align		4
.L_0:
        /*0004*/ 	.word	index@(_Z5myDotPdS_S_ii)
        /*0008*/ 	.word	0x00000020


	//----- nvinfo : EIATTR_FRAME_SIZE
	.align		4
.L_1:
        /*000c*/ 	.byte	0x04, 0x11
        /*000e*/ 	.short	(.L_3 - .L_2)
	.align		4
.L_2:
        /*0010*/ 	.word	index@(_Z5myDotPdS_S_ii)
        /*0014*/ 	.word	0x00000000


	//----- nvinfo : EIATTR_REGCOUNT
	.align		4
.L_3:
        /*0018*/ 	.byte	0x04, 0x2f
        /*001a*/ 	.short	(.L_5 - .L_4)
	.align		4
.L_4:
        /*001c*/ 	.word	index@(_Z6vecSumPdS_)
        /*0020*/ 	.word	0x0000000a


	//----- nvinfo : EIATTR_FRAME_SIZE
	.align		4
.L_5:
        /*0024*/ 	.byte	0x04, 0x11
        /*0026*/ 	.short	(.L_7 - .L_6)
	.align		4
.L_6:
        /*0028*/ 	.word	index@(_Z6vecSumPdS_)
        /*002c*/ 	.word	0x00000000


	//----- nvinfo : EIATTR_REGCOUNT
	.align		4
.L_7:
        /*0030*/ 	.byte	0x04, 0x2f
        /*0032*/ 	.short	(.L_9 - .L_8)
	.align		4
.L_8:
        /*0034*/ 	.word	index@(_Z7vecDiffPdS_)
        /*0038*/ 	.word	0x0000000a


	//----- nvinfo : EIATTR_FRAME_SIZE
	.align		4
.L_9:
        /*003c*/ 	.byte	0x04, 0x11
        /*003e*/ 	.short	(.L_11 - .L_10)
	.align		4
.L_10:
        /*0040*/ 	.word	index@(_Z7vecDiffPdS_)
        /*0044*/ 	.word	0x00000000


	//----- nvinfo : EIATTR_REGCOUNT
	.align		4
.L_11:
        /*0048*/ 	.byte	0x04, 0x2f
        /*004a*/ 	.short	(.L_13 - .L_12)
	.align		4
.L_12:
        /*004c*/ 	.word	index@(_Z5norm2PdS_i)
        /*0050*/ 	.word	0x0000001e


	//----- nvinfo : EIATTR_FRAME_SIZE
	.align		4
.L_13:
        /*0054*/ 	.byte	0x04, 0x11
        /*0056*/ 	.short	(.L_15 - .L_14)
	.align		4
.L_14:
        /*0058*/ 	.word	index@(_Z5norm2PdS_i)
        /*005c*/ 	.word	0x00000000


	//----- nvinfo : EIATTR_REGCOUNT
	.align		4
.L_15:
        /*0060*/ 	.byte	0x04, 0x2f
        /*0062*/ 	.short	(.L_17 - .L_16)
	.align		4
.L_16:
        /*0064*/ 	.word	index@(_Z6vecMulPdS_S_i)
        /*0068*/ 	.word	0x00000020


	//----- nvinfo : EIATTR_FRAME_SIZE
	.align		4
.L_17:
        /*006c*/ 	.byte	0x04, 0x11
        /*006e*/ 	.short	(.L_19 - .L_18)
	.align		4
.L_18:
        /*0070*/ 	.word	index@(_Z6vecMulPdS_S_i)
        /*0074*/ 	.word	0x00000000


	//----- nvinfo : EIATTR_REGCOUNT
	.align		4
.L_19:
        /*0078*/ 	.byte	0x04, 0x2f
        /*007a*/ 	.short	(.L_21 - .L_20)
	.align		4
.L_20:
        /*007c*/ 	.word	index@(_Z5ewDivPdS_S_)
        /*0080*/ 	.word	0x0000001a


	//----- nvinfo : EIATTR_FRAME_SIZE
	.align		4
.L_21:
        /*0084*/ 	.byte	0x04, 0x11
        /*0086*/ 	.short	(.L_23 - .L_22)
	.align		4
.L_22:
        /*0088*/ 	.word	index@($__internal_0_$__cuda_sm20_div_rn_f64_full)
        /*008c*/ 	.word	0x00000000


	//----- nvinfo : EIATTR_FRAME_SIZE
	.align		4
.L_23:
        /*0090*/ 	.byte	0x04, 0x11
        /*0092*/ 	.short	(.L_25 - .L_24)
	.align		4
.L_24:
        /*0094*/ 	.word	index@(_Z5ewDivPdS_S_)
        /*0098*/ 	.word	0x00000000


	//----- nvinfo : EIATTR_REGCOUNT
	.align		4
.L_25:
        /*009c*/ 	.byte	0x04, 0x2f
        /*009e*/ 	.short	(.L_27 - .L_26)
	.align		4
.L_26:
        /*00a0*/ 	.word	index@(_Z7scalMulPdS_iS_)
        /*00a4*/ 	.word	0x00000020


	//----- nvinfo : EIATTR_FRAME_SIZE
	.align		4
.L_27:
        /*00a8*/ 	.byte	0x04, 0x11
        /*00aa*/ 	.short	(.L_29 - .L_28)
	.align		4
.L_28:
        /*00ac*/ 	.word	index@(_Z7scalMulPdS_iS_)
        /*00b0*/ 	.word	0x00000000


	//----- nvinfo : EIATTR_REGCOUNT
	.align		4
.L_29:
        /*00b4*/ 	.byte	0x04, 0x2f
        /*00b6*/ 	.short	(.L_31 - .L_30)
	.align		4
.L_30:
        /*00b8*/ 	.word	index@(_Z6vecCpyPdS_)
        /*00bc*/ 	.word	0x0000000a


	//----- nvinfo : EIATTR_FRAME_SIZE
	.align		4
.L_31:
        /*00c0*/ 	.byte	0x04, 0x11
        /*00c2*/ 	.short	(.L_33 - .L_32)
	.align		4
.L_32:
        /*00c4*/ 	.word	index@(_Z6vecCpyPdS_)
        /*00c8*/ 	.word	0x00000000


	//----- nvinfo : EIATTR_REGCOUNT
	.align		4
.L_33:
        /*00cc*/ 	.byte	0x04, 0x2f
        /*00ce*/ 	.short	(.L_35 - .L_34)
	.align		4
.L_34:
        /*00d0*/ 	.word	index@(_Z8powArrayPdS_ii)
        /*00d4*/ 	.word	0x0000001f


	//----- nvinfo : EIATTR_FRAME_SIZE
	.align		4
.L_35:
        /*00d8*/ 	.byte	0x04, 0x11
        /*00da*/ 	.short	(.L_37 - .L_36)
	.align		4
.L_36:
        /*00dc*/ 	.word	index@(_Z8powArrayPdS_ii)
        /*00e0*/ 	.word	0x00000000


	//----- nvinfo : EIATTR_REGCOUNT
	.align		4
.L_37:
        /*00e4*/ 	.byte	0x04, 0x2f
        /*00e6*/ 	.short	(.L_39 - .L_38)
	.align		4
.L_38:
        /*00e8*/ 	.word	index@(_Z6sumColPdS_i)
        /*00ec*/ 	.word	0x0000001e


	//----- nvinfo : EIATTR_FRAME_SIZE
	.align		4
.L_39:
        /*00f0*/ 	.byte	0x04, 0x11
        /*00f2*/ 	.short	(.L_41 - .L_40)
	.align		4
.L_40:
        /*00f4*/ 	.word	index@(_Z6sumColPdS_i)
        /*00f8*/ 	.word	0x00000000


	//----- nvinfo : EIATTR_REGCOUNT
	.align		4
.L_41:
        /*00fc*/ 	.byte	0x04, 0x2f
        /*00fe*/ 	.short	(.L_43 - .L_42)
	.align		4
.L_42:
        /*0100*/ 	.word	index@(_Z10HankelFillPdS_i)
        /*0104*/ 	.word	0x0000000c


	//----- nvinfo : EIATTR_FRAME_SIZE
	.align		4
.L_43:
        /*0108*/ 	.byte	0x04, 0x11
        /*010a*/ 	.short	(.L_45 - .L_44)
	.align		4
.L_44:
        /*010c*/ 	.word	index@(_Z10HankelFillPdS_i)
        /*0110*/ 	.word	0x00000000


	//----- nvinfo : EIATTR_REGCOUNT
	.align		4
.L_45:
        /*0114*/ 	.byte	0x04, 0x2f
        /*0116*/ 	.short	(.L_47 - .L_46)
	.align		4
.L_46:
        /*0118*/ 	.word	index@(_Z5ewMulPdS_i)
        /*011c*/ 	.word	0x0000000c


	//----- nvinfo : EIATTR_FRAME_SIZE
	.align		4
.L_47:
        /*0120*/ 	.byte	0x04, 0x11
        /*0122*/ 	.short	(.L_49 - .L_48)
	.align		4
.L_48:
        /*0124*/ 	.word	index@(_Z5ewMulPdS_i)
        /*0128*/ 	.word	0x00000000


	//----- nvinfo : EIATTR_MIN_STACK_SIZE
	.align		4
.L_49:
        /*012c*/ 	.byte	0x04, 0x12
        /*012e*/ 	.short	(.L_51 - .L_50)
	.align		4
.L_50:
        /*0130*/ 	.word	index@(_Z5ewMulPdS_i)
        /*0134*/ 	.word	0x00000000


	//----- nvinfo : EIATTR_MIN_STACK_SIZE
	.align		4
.L_51:
        /*0138*/ 	.byte	0x04, 0x12
        /*013a*/ 	.short	(.L_53 - .L_52)
	.align		4
.L_52:
        /*013c*/ 	.word	index@(_Z10HankelFillPdS_i)
        /*0140*/ 	.word	0x00000000


	//----- nvinfo : EIATTR_MIN_STACK_SIZE
	.align		4
.L_53:
        /*0144*/ 	.byte	0x04, 0x12
        /*0146*/ 	.short	(.L_55 - .L_54)
	.align		4
.L_54:
        /*0148*/ 	.word	index@(_Z6sumColPdS_i)
        /*014c*/ 	.word	0x00000000


	//----- nvinfo : EIATTR_MIN_STACK_SIZE
	.align		4
.L_55:
        /*0150*/ 	.byte	0x04, 0x12
        /*0152*/ 	.short	(.L_57 - .L_56)
	.align		4
.L_56:
        /*0154*/ 	.word	index@(_Z8powArrayPdS_ii)
        /*0158*/ 	.word	0x00000000


	//----- nvinfo : EIATTR_MIN_STACK_SIZE
	.align		4
.L_57:
        /*015c*/ 	.byte	0x04, 0x12
        /*015e*/ 	.short	(.L_59 - .L_58)
	.align		4
.L_58:
        /*0160*/ 	.word	index@(_Z6vecCpyPdS_)
        /*0164*/ 	.word	0x00000000


	//----- nvinfo : EIATTR_MIN_STACK_SIZE
	.align		4
.L_59:
        /*0168*/ 	.byte	0x04, 0x12
        /*016a*/ 	.short	(.L_61 - .L_60)
	.align		4
.L_60:
        /*016c*/ 	.word	index@(_Z7scalMulPdS_iS_)
        /*0170*/ 	.word	0x00000000


	//----- nvinfo : EIATTR_MIN_STACK_SIZE
	.align		4
.L_61:
        /*0174*/ 	.byte	0x04, 0x12
        /*0176*/ 	.short	(.L_63 - .L_62)
	.align		4
.L_62:
        /*0178*/ 	.word	index@(_Z5ewDivPdS_S_)
        /*017c*/ 	.word	0x00000000


	//----- nvinfo : EIATTR_MIN_STACK_SIZE
	.align		4
.L_63:
        /*0180*/ 	.byte	0x04, 0x12
        /*0182*/ 	.short	(.L_65 - .L_64)
	.align		4
.L_64:
        /*0184*/ 	.word	index@(_Z6vecMulPdS_S_i)
        /*0188*/ 	.word	0x00000000


	//----- nvinfo : EIATTR_MIN_STACK_SIZE
	.align		4
.L_65:
        /*018c*/ 	.byte	0x04, 0x12
        /*018e*/ 	.short	(.L_67 - .L_66)
	.align		4
.L_66:
        /*0190*/ 	.word	index@(_Z5norm2PdS_i)
        /*0194*/ 	.word	0x00000000


	//----- nvinfo : EIATTR_MIN_STACK_SIZE
	.align		4
.L_67:
        /*0198*/ 	.byte	0x04, 0x12
        /*019a*/ 	.short	(.L_69 - .L_68)
	.align		4
.L_68:
        /*019c*/ 	.word	index@(_Z7vecDiffPdS_)
        /*01a0*/ 	.word	0x00000000


	//----- nvinfo : EIATTR_MIN_STACK_SIZE
	.align		4
.L_69:
        /*01a4*/ 	.byte	0x04, 0x12
        /*01a6*/ 	.short	(.L_71 - .L_70)
	.align		4
.L_70:
        /*01a8*/ 	.word	index@(_Z6vecSumPdS_)
        /*01ac*/ 	.word	0x00000000


	//----- nvinfo : EIATTR_MIN_STACK_SIZE
	.align		4
.L_71:
        /*01b0*/ 	.byte	0x04, 0x12
        /*01b2*/ 	.short	(.L_73 - .L_72)
	.align		4
.L_72:
        /*01b4*/ 	.word	index@(_Z5myDotPdS_S_ii)
        /*01b8*/ 	.word	0x00000000
.L_73:


//--------------------- .nv.compat                --------------------------
	.section	.nv.compat,"",@"SHT_CUDA_COMPAT_INFO"
	.align	4
        /*0000*/ 	.byte	0x02, 0x09, 0x00, 0x00, 0x02, 0x02, 0x01, 0x00, 0x02, 0x05, 0x05, 0x00, 0x03, 0x07, 0x01, 0x01
        /*0010*/ 	.byte	0x02, 0x03, 0x00, 0x00, 0x02, 0x06, 0x01, 0x00, 0x04, 0x0b, 0x08, 0x00, 0x01, 0x00, 0x00, 0x00
        /*0020*/ 	.byte	0x00, 0x00, 0x00, 0x00


//--------------------- .nv.info._Z5ewMulPdS_i    --------------------------
	.section	.nv.info._Z5ewMulPdS_i,"",@"SHT_CUDA_INFO"
	.sectionflags	@""
	.align	4


	//----- nvinfo : EIATTR_CUDA_API_VERSION
	.align		4
        /*0000*/ 	.byte	0x04, 0x37
        /*0002*/ 	.short	(.L_75 - .L_74)
.L_74:
        /*0004*/ 	.word	0x00000082


	//----- nvinfo : EIATTR_KPARAM_INFO
	.align		4
.L_75:
        /*0008*/ 	.byte	0x04, 0x17
        /*000a*/ 	.short	(.L_77 - .L_76)
.L_76:
        /*000c*/ 	.word	0x00000000
        /*0010*/ 	.short	0x0002
        /*0012*/ 	.short	0x0010
        /*0014*/ 	.byte	0x00, 0xf0, 0x11, 0x00


	//----- nvinfo : EIATTR_KPARAM_INFO
	.align		4
.L_77:
        /*0018*/ 	.byte	0x04, 0x17
        /*001a*/ 	.short	(.L_79 - .L_78)
.L_78:
        /*001c*/ 	.word	0x00000000
        /*0020*/ 	.short	0x0001
        /*0022*/ 	.short	0x0008
        /*0024*/ 	.byte	0x00, 0xf5, 0x21, 0x00


	//----- nvinfo : EIATTR_KPARAM_INFO
	.align		4
.L_79:
        /*0028*/ 	.byte	0x04, 0x17
        /*002a*/ 	.short	(.L_81 - .L_80)
.L_80:
        /*002c*/ 	.word	0x00000000
        /*0030*/ 	.short	0x0000
        /*0032*/ 	.short	0x0000
        /*0034*/ 	.byte	0x00, 0xf5, 0x21, 0x00


	//----- nvinfo : EIATTR_SPARSE_MMA_MASK
	.align		4
.L_81:
        /*0038*/ 	.byte	0x03, 0x50
        /*003a*/ 	.short	0x0000


	//----- nvinfo : EIATTR_MAXREG_COUNT
	.align		4
        /*003c*/ 	.byte	0x03, 0x1b
        /*003e*/ 	.short	0x00ff


	//----- nvinfo : EIATTR_MERCURY_ISA_VERSION
	.align		4
        /*0040*/ 	.byte	0x03, 0x5f
        /*0042*/ 	.short	0x0101


	//----- nvinfo : EIATTR_VRC_CTA_INIT_COUNT
	.align		4
        /*0044*/ 	.byte	0x02, 0x4a
	.zero		1
	.zero		1


	//----- nvinfo : EIATTR_EXIT_INSTR_OFFSETS
	.align		4
        /*0048*/ 	.byte	0x04, 0x1c
        /*004a*/ 	.short	(.L_83 - .L_82)


	//   ....[0]....
.L_82:
        /*004c*/ 	.word	0x00000240


	//----- nvinfo : EIATTR_CBANK_PARAM_SIZE
	.align		4
.L_83:
        /*0050*/ 	.byte	0x03, 0x19
        /*0052*/ 	.short	0x0014


	//----- nvinfo : EIATTR_PARAM_CBANK
	.align		4
        /*0054*/ 	.byte	0x04, 0x0a
        /*0056*/ 	.short	(.L_85 - .L_84)
	.align		4
.L_84:
        /*0058*/ 	.word	index@(.nv.constant0._Z5ewMulPdS_i)
        /*005c*/ 	.short	0x0380
        /*005e*/ 	.short	0x0014


	//----- nvinfo : EIATTR_SW_WAR
	.align		4
.L_85:
        /*0060*/ 	.byte	0x04, 0x36
        /*0062*/ 	.short	(.L_87 - .L_86)
.L_86:
        /*0064*/ 	.word	0x00000008
.L_87:


//--------------------- .nv.info._Z10HankelFillPdS_i --------------------------
	.section	.nv.info._Z10HankelFillPdS_i,"",@"SHT_CUDA_INFO"
	.sectionflags	@""
	.align	4


	//----- nvinfo : EIATTR_CUDA_API_VERSION
	.align		4
        /*0000*/ 	.byte	0x04, 0x37
        /*0002*/ 	.short	(.L_89 - .L_88)
.L_88:
        /*0004*/ 	.word	0x00000082


	//----- nvinfo : EIATTR_KPARAM_INFO
	.align		4
.L_89:
        /*0008*/ 	.byte	0x04, 0x17
        /*000a*/ 	.short	(.L_91 - .L_90)
.L_90:
        /*000c*/ 	.word	0x00000000
        /*0010*/ 	.short	0x0002
        /*0012*/ 	.short	0x0010
        /*0014*/ 	.byte	0x00, 0xf0, 0x11, 0x00


	//----- nvinfo : EIATTR_KPARAM_INFO
	.align		4
.L_91:
        /*0018*/ 	.byte	0x04, 0x17
        /*001a*/ 	.short	(.L_93 - .L_92)
.L_92:
        /*001c*/ 	.word	0x00000000
        /*0020*/ 	.short	0x0001
        /*0022*/ 	.short	0x0008
        /*0024*/ 	.byte	0x00, 0xf5, 0x21, 0x00


	//----- nvinfo : EIATTR_KPARAM_INFO
	.align		4
.L_93:
        /*0028*/ 	.byte	0x04, 0x17
        /*002a*/ 	.short	(.L_95 - .L_94)
.L_94:
        /*002c*/ 	.word	0x00000000
        /*0030*/ 	.short	0x0000
        /*0032*/ 	.short	0x0000
        /*0034*/ 	.byte	0x00, 0xf5, 0x21, 0x00


	//----- nvinfo : EIATTR_SPARSE_MMA_MASK
	.align		4
.L_95:
        /*0038*/ 	.byte	0x03, 0x50
        /*003a*/ 	.short	0x0000


	//----- nvinfo : EIATTR_MAXREG_COUNT
	.align		4
        /*003c*/ 	.byte	0x03, 0x1b
        /*003e*/ 	.short	0x00ff


	//----- nvinfo : EIATTR_MERCURY_ISA_VERSION
	.align		4
        /*0040*/ 	.byte	0x03, 0x5f
        /*0042*/ 	.short	0x0101


	//----- nvinfo : EIATTR_VRC_CTA_INIT_COUNT
	.align		4
        /*0044*/ 	.byte	0x02, 0x4a
	.zero		1
	.zero		1


	//----- nvinfo : EIATTR_EXIT_INSTR_OFFSETS
	.align		4
        /*0048*/ 	.byte	0x04, 0x1c
        /*004a*/ 	.short	(.L_97 - .L_96)


	//   ....[0]....
.L_96:
        /*004c*/ 	.word	0x00000140


	//----- nvinfo : EIATTR_CBANK_PARAM_SIZE
	.align		4
.L_97:
        /*0050*/ 	.byte	0x03, 0x19
        /*0052*/ 	.short	0x0014


	//----- nvinfo : EIATTR_PARAM_CBANK
	.align		4
        /*0054*/ 	.byte	0x04, 0x0a
        /*0056*/ 	.short	(.L_99 - .L_98)
	.align		4
.L_98:
        /*0058*/ 	.word	index@(.nv.constant0._Z10HankelFillPdS_i)
        /*005c*/ 	.short	0x0380
        /*005e*/ 	.short	0x0014


	//----- nvinfo : EIATTR_SW_WAR
	.align		4
.L_99:
        /*0060*/ 	.byte	0x04, 0x36
        /*0062*/ 	.short	(.L_101 - .L_100)
.L_100:
        /*0064*/ 	.word	0x00000008
.L_101:


//--------------------- .nv.info._Z6sumColPdS_i   --------------------------
	.section	.nv.info._Z6sumColPdS_i,"",@"SHT_CUDA_INFO"
	.sectionflags	@""
	.align	4


	//----- nvinfo : EIATTR_CUDA_API_VERSION
	.align		4
        /*0000*/ 	.byte	0x04, 0x37
        /*0002*/ 	.short	(.L_103 - .L_102)
.L_102:
        /*0004*/ 	.word	0x00000082


	//----- nvinfo : EIATTR_KPARAM_INFO
	.align		4
.L_103:
        /*0008*/ 	.byte	0x04, 0x17
        /*000a*/ 	.short	(.L_105 - .L_104)
.L_104:
        /*000c*/ 	.word	0x00000000
        /*0010*/ 	.short	0x0002
        /*0012*/ 	.short	0x0010
        /*0014*/ 	.byte	0x00, 0xf0, 0x11, 0x00


	//----- nvinfo : EIATTR_KPARAM_INFO
	.align		4
.L_105:
        /*0018*/ 	.byte	0x04, 0x17
        /*001a*/ 	.short	(.L_107 - .L_106)
.L_106:
        /*001c*/ 	.word	0x00000000
        /*0020*/ 	.short	0x0001
        /*0022*/ 	.short	0x0008
        /*0024*/ 	.byte	0x00, 0xf5, 0x21, 0x00


	//----- nvinfo : EIATTR_KPARAM_INFO
	.align		4
.L_107:
        /*0028*/ 	.byte	0x04, 0x17
        /*002a*/ 	.short	(.L_109 - .L_108)
.L_108:
        /*002c*/ 	.word	0x00000000
        /*0030*/ 	.short	0x0000
        /*0032*/ 	.short	0x0000
        /*0034*/ 	.byte	0x00, 0xf5, 0x21, 0x00


	//----- nvinfo : EIATTR_SPARSE_MMA_MASK
	.align		4
.L_109:
        /*0038*/ 	.byte	0x03, 0x50
        /*003a*/ 	.short	0x0000


	//----- nvinfo : EIATTR_MAXREG_COUNT
	.align		4
        /*003c*/ 	.byte	0x03, 0x1b
        /*003e*/ 	.short	0x00ff


	//----- nvinfo : EIATTR_MERCURY_ISA_VERSION
	.align		4
        /*0040*/ 	.byte	0x03, 0x5f
        /*0042*/ 	.short	0x0101


	//----- nvinfo : EIATTR_VRC_CTA_INIT_COUNT
	.align		4
        /*0044*/ 	.byte	0x02, 0x4a
	.zero		1
	.zero		1


	//----- nvinfo : EIATTR_EXIT_INSTR_OFFSETS
	.align		4
        /*0048*/ 	.byte	0x04, 0x1c
        /*004a*/ 	.short	(.L_111 - .L_110)


	//   ....[0]....
.L_110:
        /*004c*/ 	.word	0x00000770


	//----- nvinfo : EIATTR_CBANK_PARAM_SIZE
	.align		4
.L_111:
        /*0050*/ 	.byte	0x03, 0x19
        /*0052*/ 	.short	0x0014


	//----- nvinfo : EIATTR_PARAM_CBANK
	.align		4
        /*0054*/ 	.byte	0x04, 0x0a
        /*0056*/ 	.short	(.L_113 - .L_112)
	.align		4
.L_112:
        /*0058*/ 	.word	index@(.nv.constant0._Z6sumColPdS_i)
        /*005c*/ 	.short	0x0380
        /*005e*/ 	.short	0x0014


	//----- nvinfo : EIATTR_SW_WAR
	.align		4
.L_113:
        /*0060*/ 	.byte	0x04, 0x36
        /*0062*/ 	.short	(.L_115 - .L_114)
.L_114:
        /*0064*/ 	.word	0x00000008
.L_115:


//--------------------- .nv.info._Z8powArrayPdS_ii --------------------------
	.section	.nv.info._Z8powArrayPdS_ii,"",@"SHT_CUDA_INFO"
	.sectionflags	@""
	.align	4


	//----- nvinfo : EIATTR_CUDA_API_VERSION
	.align		4
        /*0000*/ 	.byte	0x04, 0x37
        /*0002*/ 	.short	(.L_117 - .L_116)
.L_116:
        /*0004*/ 	.word	0x00000082


	//----- nvinfo : EIATTR_KPARAM_INFO
	.align		4
.L_117:
        /*0008*/ 	.byte	0x04, 0x17
        /*000a*/ 	.short	(.L_119 - .L_118)
.L_118:
        /*000c*/ 	.word	0x00000000
        /*0010*/ 	.short	0x0003
        /*0012*/ 	.short	0x0014
        /*0014*/ 	.byte	0x00, 0xf0, 0x11, 0x00


	//----- nvinfo : EIATTR_KPARAM_INFO
	.align		4
.L_119:
        /*0018*/ 	.byte	0x04, 0x17
        /*001a*/ 	.short	(.L_121 - .L_120)
.L_120:
        /*001c*/ 	.word	0x00000000
        /*0020*/ 	.short	0x0002
        /*0022*/ 	.short	0x0010
        /*0024*/ 	.byte	0x00, 0xf0, 0x11, 0x00


	//----- nvinfo : EIATTR_KPARAM_INFO
	.align		4
.L_121:
        /*0028*/ 	.byte	0x04, 0x17
        /*002a*/ 	.short	(.L_123 - .L_122)
.L_122:
        /*002c*/ 	.word	0x00000000
        /*0030*/ 	.short	0x0001
        /*0032*/ 	.short	0x0008
        /*0034*/ 	.byte	0x00, 0xf5, 0x21, 0x00


	//----- nvinfo : EIATTR_KPARAM_INFO
	.align		4
.L_123:
        /*0038*/ 	.byte	0x04, 0x17
        /*003a*/ 	.short	(.L_125 - .L_124)
.L_124:
        /*003c*/ 	.word	0x00000000
        /*0040*/ 	.short	0x0000
        /*0042*/ 	.short	0x0000
        /*0044*/ 	.byte	0x00, 0xf5, 0x21, 0x00


	//----- nvinfo : EIATTR_SPARSE_MMA_MASK
	.align		4
.L_125:
        /*0048*/ 	.byte	0x03, 0x50
        /*004a*/ 	.short	0x0000


	//----- nvinfo : EIATTR_MAXREG_COUNT
	.align		4
        /*004c*/ 	.byte	0x03, 0x1b
        /*004e*/ 	.short	0x00ff


	//----- nvinfo : EIATTR_MERCURY_ISA_VERSION
	.align		4
        /*0050*/ 	.byte	0x03, 0x5f
        /*0052*/ 	.short	0x0101


	//----- nvinfo : EIATTR_VRC_CTA_INIT_COUNT
	.align		4
        /*0054*/ 	.byte	0x02, 0x4a
	.zero		1
	.zero		1


	//----- nvinfo : EIATTR_EXIT_INSTR_OFFSETS
	.align		4
        /*0058*/ 	.byte	0x04, 0x1c
        /*005a*/ 	.short	(.L_127 - .L_126)


	//   ....[0]....
.L_126:
        /*005c*/ 	.word	0x000007e0


	//----- nvinfo : EIATTR_CBANK_PARAM_SIZE
	.align		4
.L_127:
        /*0060*/ 	.byte	0x03, 0x19
        /*0062*/ 	.short	0x0018


	//----- nvinfo : EIATTR_PARAM_CBANK
	.align		4
        /*0064*/ 	.byte	0x04, 0x0a
        /*0066*/ 	.short	(.L_129 - .L_128)
	.align		4
.L_128:
        /*0068*/ 	.word	index@(.nv.constant0._Z8powArrayPdS_ii)
        /*006c*/ 	.short	0x0380
        /*006e*/ 	.short	0x0018


	//----- nvinfo : EIATTR_SW_WAR
	.align		4
.L_129:
        /*0070*/ 	.byte	0x04, 0x36
        /*0072*/ 	.short	(.L_131 - .L_130)
.L_130:
        /*0074*/ 	.word	0x00000008
.L_131:


//--------------------- .nv.info._Z6vecCpyPdS_    --------------------------
	.section	.nv.info._Z6vecCpyPdS_,"",@"SHT_CUDA_INFO"
	.sectionflags	@""
	.align	4


	//----- nvinfo : EIATTR_CUDA_API_VERSION
	.align		4
        /*0000*/ 	.byte	0x04, 0x37
        /*0002*/ 	.short	(.L_133 - .L_132)
.L_132:
        /*0004*/ 	.word	0x00000082


	//----- nvinfo : EIATTR_KPARAM_INFO
	.align		4
.L_133:
        /*0008*/ 	.byte	0x04, 0x17
        /*000a*/ 	.short	(.L_135 - .L_134)
.L_134:
        /*000c*/ 	.word	0x00000000
        /*0010*/ 	.short	0x0001
        /*0012*/ 	.short	0x0008
        /*0014*/ 	.byte	0x00, 0xf5, 0x21, 0x00


	//----- nvinfo : EIATTR_KPARAM_INFO
	.align		4
.L_135:
        /*0018*/ 	.byte	0x04, 0x17
        /*001a*/ 	.short	(.L_137 - .L_136)
.L_136:
        /*001c*/ 	.word	0x00000000
        /*0020*/ 	.short	0x0000
        /*0022*/ 	.short	0x0000
        /*0024*/ 	.byte	0x00, 0xf5, 0x21, 0x00


	//----- nvinfo : EIATTR_SPARSE_MMA_MASK
	.align		4
.L_137:
        /*0028*/ 	.byte	0x03, 0x50
        /*002a*/ 	.short	0x0000


	//----- nvinfo : EIATTR_MAXREG_COUNT
	.align		4
        /*002c*/ 	.byte	0x03, 0x1b
        /*002e*/ 	.short	0x00ff


	//----- nvinfo : EIATTR_MERCURY_ISA_VERSION
	.align		4
        /*0030*/ 	.byte	0x03, 0x5f
        /*0032*/ 	.short	0x0101


	//----- nvinfo : EIATTR_VRC_CTA_INIT_COUNT
	.align		4
        /*0034*/ 	.byte	0x02, 0x4a
	.zero		1
	.zero		1


	//----- nvinfo : EIATTR_EXIT_INSTR_OFFSETS
	.align		4
        /*0038*/ 	.byte	0x04, 0x1c
        /*003a*/ 	.short	(.L_139 - .L_138)


	//   ....[0]....
.L_138:
        /*003c*/ 	.word	0x000000c0


	//----- nvinfo : EIATTR_CBANK_PARAM_SIZE
	.align		4
.L_139:
        /*0040*/ 	.byte	0x03, 0x19
        /*0042*/ 	.short	0x0010


	//----- nvinfo : EIATTR_PARAM_CBANK
	.align		4
        /*0044*/ 	.byte	0x04, 0x0a
        /*0046*/ 	.short	(.L_141 - .L_140)
	.align		4
.L_140:
        /*0048*/ 	.word	index@(.nv.constant0._Z6vecCpyPdS_)
        /*004c*/ 	.short	0x0380
        /*004e*/ 	.short	0x0010


	//----- nvinfo : EIATTR_SW_WAR
	.align		4
.L_141:
        /*0050*/ 	.byte	0x04, 0x36
        /*0052*/ 	.short	(.L_143 - .L_142)
.L_142:
        /*0054*/ 	.word	0x00000008
.L_143:


//--------------------- .nv.info._Z7scalMulPdS_iS_ --------------------------
	.section	.nv.info._Z7scalMulPdS_iS_,"",@"SHT_CUDA_INFO"
	.sectionflags	@""
	.align	4


	//----- nvinfo : EIATTR_CUDA_API_VERSION
	.align		4
        /*0000*/ 	.byte	0x04, 0x37
        /*0002*/ 	.short	(.L_145 - .L_144)
.L_144:
        /*0004*/ 	.word	0x00000082


	//----- nvinfo : EIATTR_KPARAM_INFO
	.align		4
.L_145:
        /*0008*/ 	.byte	0x04, 0x17
        /*000a*/ 	.short	(.L_147 - .L_146)
.L_146:
        /*000c*/ 	.word	0x00000000
        /*0010*/ 	.short	0x0003
        /*0012*/ 	.short	0x0018
        /*0014*/ 	.byte	0x00, 0xf5, 0x21, 0x00


	//----- nvinfo : EIATTR_KPARAM_INFO
	.align		4
.L_147:
        /*0018*/ 	.byte	0x04, 0x17
        /*001a*/ 	.short	(.L_149 - .L_148)
.L_148:
        /*001c*/ 	.word	0x00000000
        /*0020*/ 	.short	0x0002
        /*0022*/ 	.short	0x0010
        /*0024*/ 	.byte	0x00, 0xf0, 0x11, 0x00


	//----- nvinfo : EIATTR_KPARAM_INFO
	.align		4
.L_149:
        /*0028*/ 	.byte	0x04, 0x17
        /*002a*/ 	.short	(.L_151 - .L_150)
.L_150:
        /*002c*/ 	.word	0x00000000
        /*0030*/ 	.short	0x0001
        /*0032*/ 	.short	0x0008
        /*0034*/ 	.byte	0x00, 0xf5, 0x21, 0x00


	//----- nvinfo : EIATTR_KPARAM_INFO
	.align		4
.L_151:
        /*0038*/ 	.byte	0x04, 0x17
        /*003a*/ 	.short	(.L_153 - .L_152)
.L_152:
        /*003c*/ 	.word	0x00000000
        /*0040*/ 	.short	0x0000
        /*0042*/ 	.short	0x0000
        /*0044*/ 	.byte	0x00, 0xf5, 0x21, 0x00


	//----- nvinfo : EIATTR_SPARSE_MMA_MASK
	.align		4
.L_153:
        /*0048*/ 	.byte	0x03, 0x50
        /*004a*/ 	.short	0x0000


	//----- nvinfo : EIATTR_MAXREG_COUNT
	.align		4
        /*004c*/ 	.byte	0x03, 0x1b
        /*004e*/ 	.short	0x00ff


	//----- nvinfo : EIATTR_MERCURY_ISA_VERSION
	.align		4
        /*0050*/ 	.byte	0x03, 0x5f
        /*0052*/ 	.short	0x0101


	//----- nvinfo : EIATTR_VRC_CTA_INIT_COUNT
	.align		4
        /*0054*/ 	.byte	0x02, 0x4a
	.zero		1
	.zero		1


	//----- nvinfo : EIATTR_EXIT_INSTR_OFFSETS
	.align		4
        /*0058*/ 	.byte	0x04, 0x1c
        /*005a*/ 	.short	(.L_155 - .L_154)


	//   ....[0]....
.L_154:
        /*005c*/ 	.word	0x000000f0


	//   ....[1]....
        /*0060*/ 	.word	0x00000580


	//   ....[2]....
        /*0064*/ 	.word	0x000007c0


	//   ....[3]....
        /*0068*/ 	.word	0x00000930


	//   ....[4]....
        /*006c*/ 	.word	0x00000a10


	//   ....[5]....
        /*0070*/ 	.word	0x00000a40


	//   ....[6]....
        /*0074*/ 	.word	0x00000e80


	//   ....[7]....
        /*0078*/ 	.word	0x000010a0


	//   ....[8]....
        /*007c*/ 	.word	0x000011f0


	//   ....[9]....
        /*0080*/ 	.word	0x00001290


	//----- nvinfo : EIATTR_CBANK_PARAM_SIZE
	.align		4
.L_155:
        /*0084*/ 	.byte	0x03, 0x19
        /*0086*/ 	.short	0x0020


	//----- nvinfo : EIATTR_PARAM_CBANK
	.align		4
        /*0088*/ 	.byte	0x04, 0x0a
        /*008a*/ 	.short	(.L_157 - .L_156)
	.align		4
.L_156:
        /*008c*/ 	.word	index@(.nv.constant0._Z7scalMulPdS_iS_)
        /*0090*/ 	.short	0x0380
        /*0092*/ 	.short	0x0020


	//----- nvinfo : EIATTR_SW_WAR
	.align		4
.L_157:
        /*0094*/ 	.byte	0x04, 0x36
        /*0096*/ 	.short	(.L_159 - .L_158)
.L_158:
        /*0098*/ 	.word	0x00000008
.L_159:


//--------------------- .nv.info._Z5ewDivPdS_S_   --------------------------
	.section	.nv.info._Z5ewDivPdS_S_,"",@"SHT_CUDA_INFO"
	.sectionflags	@""
	.align	4


	//----- nvinfo : EIATTR_CUDA_API_VERSION
	.align		4
        /*0000*/ 	.byte	0x04, 0x37
        /*0002*/ 	.short	(.L_161 - .L_160)
.L_160:
        /*0004*/ 	.word	0x00000082


	//----- nvinfo : EIATTR_KPARAM_INFO
	.align		4
.L_161:
        /*0008*/ 	.byte	0x04, 0x17
        /*000a*/ 	.short	(.L_163 - .L_162)
.L_162:
        /*000c*/ 	.word	0x00000000
        /*0010*/ 	.short	0x0002
        /*0012*/ 	.short	0x0010
        /*0014*/ 	.byte	0x00, 0xf5, 0x21, 0x00


	//----- nvinfo : EIATTR_KPARAM_INFO
	.align		4
.L_163:
        /*0018*/ 	.byte	0x04, 0x17
        /*001a*/ 	.short	(.L_165 - .L_164)
.L_164:
        /*001c*/ 	.word	0x00000000
        /*0020*/ 	.short	0x0001
        /*0022*/ 	.short	0x0008
        /*0024*/ 	.byte	0x00, 0xf5, 0x21, 0x00


	//----- nvinfo : EIATTR_KPARAM_INFO
	.align		4
.L_165:
        /*0028*/ 	.byte	0x04, 0x17
        /*002a*/ 	.short	(.L_167 - .L_166)
.L_166:
        /*002c*/ 	.word	0x00000000
        /*0030*/ 	.short	0x0000
        /*0032*/ 	.short	0x0000
        /*0034*/ 	.byte	0x00, 0xf5, 0x21, 0x00


	//----- nvinfo : EIATTR_SPARSE_MMA_MASK
	.align		4
.L_167:
        /*0038*/ 	.byte	0x03, 0x50
        /*003a*/ 	.short	0x0000


	//----- nvinfo : EIATTR_MAXREG_COUNT
	.align		4
        /*003c*/ 	.byte	0x03, 0x1b
        /*003e*/ 	.short	0x00ff


	//----- nvinfo : EIATTR_MERCURY_ISA_VERSION
	.align		4
        /*0040*/ 	.byte	0x03, 0x5f
        /*0042*/ 	.short	0x0101


	//----- nvinfo : EIATTR_VRC_CTA_INIT_COUNT
	.align		4
        /*0044*/ 	.byte	0x02, 0x4a
	.zero		1
	.zero		1


	//----- nvinfo : EIATTR_EXIT_INSTR_OFFSETS
	.align		4
        /*0048*/ 	.byte	0x04, 0x1c
        /*004a*/ 	.short	(.L_169 - .L_168)


	//   ....[0]....
.L_168:
        /*004c*/ 	.word	0x00000290


	//   ....[1]....
        /*0050*/ 	.word	0x000004b0


	//----- nvinfo : EIATTR_CRS_STACK_SIZE
	.align		4
.L_169:
        /*0054*/ 	.byte	0x04, 0x1e
        /*0056*/ 	.short	(.L_171 - .L_170)
.L_170:
        /*0058*/ 	.word	0x00000000


	//----- nvinfo : EIATTR_CBANK_PARAM_SIZE
	.align		4
.L_171:
        /*005c*/ 	.byte	0x03, 0x19
        /*005e*/ 	.short	0x0018


	//----- nvinfo : EIATTR_PARAM_CBANK
	.align		4
        /*0060*/ 	.byte	0x04, 0x0a
        /*0062*/ 	.short	(.L_173 - .L_172)
	.align		4
.L_172:
        /*0064*/ 	.word	index@(.nv.constant0._Z5ewDivPdS_S_)
        /*0068*/ 	.short	0x0380
        /*006a*/ 	.short	0x0018


	//----- nvinfo : EIATTR_SW_WAR
	.align		4
.L_173:
        /*006c*/ 	.byte	0x04, 0x36
        /*006e*/ 	.short	(.L_175 - .L_174)
.L_174:
        /*0070*/ 	.word	0x00000008
.L_175:


//--------------------- .nv.info._Z6vecMulPdS_S_i --------------------------
	.section	.nv.info._Z6vecMulPdS_S_i,"",@"SHT_CUDA_INFO"
	.sectionflags	@""
	.align	4


	//----- nvinfo : EIATTR_CUDA_API_VERSION
	.align		4
        /*0000*/ 	.byte	0x04, 0x37
        /*0002*/ 	.short	(.L_177 - .L_176)
.L_176:
        /*0004*/ 	.word	0x00000082


	//----- nvinfo : EIATTR_KPARAM_INFO
	.align		4
.L_177:
        /*0008*/ 	.byte	0x04, 0x17
        /*000a*/ 	.short	(.L_179 - .L_178)
.L_178:
        /*000c*/ 	.word	0x00000000
        /*0010*/ 	.short	0x0003
        /*0012*/ 	.short	0x0018
        /*0014*/ 	.byte	0x00, 0xf0, 0x11, 0x00


	//----- nvinfo : EIATTR_KPARAM_INFO
	.align		4
.L_179:
        /*0018*/ 	.byte	0x04, 0x17
        /*001a*/ 	.short	(.L_181 - .L_180)
.L_180:
        /*001c*/ 	.word	0x00000000
        /*0020*/ 	.short	0x0002
        /*0022*/ 	.short	0x0010
        /*0024*/ 	.byte	0x00, 0xf5, 0x21, 0x00


	//----- nvinfo : EIATTR_KPARAM_INFO
	.align		4
.L_181:
        /*0028*/ 	.byte	0x04, 0x17
        /*002a*/ 	.short	(.L_183 - .L_182)
.L_182:
        /*002c*/ 	.word	0x00000000
        /*0030*/ 	.short	0x0001
        /*0032*/ 	.short	0x0008
        /*0034*/ 	.byte	0x00, 0xf5, 0x21, 0x00


	//----- nvinfo : EIATTR_KPARAM_INFO
	.align		4
.L_183:
        /*0038*/ 	.byte	0x04, 0x17
        /*003a*/ 	.short	(.L_185 - .L_184)
.L_184:
        /*003c*/ 	.word	0x00000000
        /*0040*/ 	.short	0x0000
        /*0042*/ 	.short	0x0000
        /*0044*/ 	.byte	0x00, 0xf5, 0x21, 0x00


	//----- nvinfo : EIATTR_SPARSE_MMA_MASK
	.align		4
.L_185:
        /*0048*/ 	.byte	0x03, 0x50
        /*004a*/ 	.short	0x0000


	//----- nvinfo : EIATTR_MAXREG_COUNT
	.align		4
        /*004c*/ 	.byte	0x03, 0x1b
        /*004e*/ 	.short	0x00ff


	//----- nvinfo : EIATTR_MERCURY_ISA_VERSION
	.align		4
        /*0050*/ 	.byte	0x03, 0x5f
        /*0052*/ 	.short	0x0101


	//----- nvinfo : EIATTR_VRC_CTA_INIT_COUNT
	.align		4
        /*0054*/ 	.byte	0x02, 0x4a
	.zero		1
	.zero		1


	//----- nvinfo : EIATTR_EXIT_INSTR_OFFSETS
	.align		4
        /*0058*/ 	.byte	0x04, 0x1c
        /*005a*/ 	.short	(.L_187 - .L_186)


	//   ....[0]....
.L_186:
        /*005c*/ 	.word	0x000009f0


	//----- nvinfo : EIATTR_CBANK_PARAM_SIZE
	.align		4
.L_187:
        /*0060*/ 	.byte	0x03, 0x19
        /*0062*/ 	.short	0x001c


	//----- nvinfo : EIATTR_PARAM_CBANK
	.align		4
        /*0064*/ 	.byte	0x04, 0x0a
        /*0066*/ 	.short	(.L_189 - .L_188)
	.align		4
.L_188:
        /*0068*/ 	.word	index@(.nv.constant0._Z6vecMulPdS_S_i)
        /*006c*/ 	.short	0x0380
        /*006e*/ 	.short	0x001c


	//----- nvinfo : EIATTR_SW_WAR
	.align		4
.L_189:
        /*0070*/ 	.byte	0x04, 0x36
        /*0072*/ 	.short	(.L_191 - .L_190)
.L_190:
        /*0074*/ 	.word	0x00000008
.L_191:


//--------------------- .nv.info._Z5norm2PdS_i    --------------------------
	.section	.nv.info._Z5norm2PdS_i,"",@"SHT_CUDA_INFO"
	.sectionflags	@""
	.align	4


	//----- nvinfo : EIATTR_CUDA_API_VERSION
	.align		4
        /*0000*/ 	.byte	0x04, 0x37
        /*0002*/ 	.short	(.L_193 - .L_192)
.L_192:
        /*0004*/ 	.word	0x00000082


	//----- nvinfo : EIATTR_KPARAM_INFO
	.align		4
.L_193:
        /*0008*/ 	.byte	0x04, 0x17
        /*000a*/ 	.short	(.L_195 - .L_194)
.L_194:
        /*000c*/ 	.word	0x00000000
        /*0010*/ 	.short	0x0002
        /*0012*/ 	.short	0x0010
        /*0014*/ 	.byte	0x00, 0xf0, 0x11, 0x00


	//----- nvinfo : EIATTR_KPARAM_INFO
	.align		4
.L_195:
        /*0018*/ 	.byte	0x04, 0x17
        /*001a*/ 	.short	(.L_197 - .L_196)
.L_196:
        /*001c*/ 	.word	0x00000000
        /*0020*/ 	.short	0x0001
        /*0022*/ 	.short	0x0008
        /*0024*/ 	.byte	0x00, 0xf5, 0x21, 0x00


	//----- nvinfo : EIATTR_KPARAM_INFO
	.align		4
.L_197:
        /*0028*/ 	.byte	0x04, 0x17
        /*002a*/ 	.short	(.L_199 - .L_198)
.L_198:
        /*002c*/ 	.word	0x00000000
        /*0030*/ 	.short	0x0000
        /*0032*/ 	.short	0x0000
        /*0034*/ 	.byte	0x00, 0xf5, 0x21, 0x00


	//----- nvinfo : EIATTR_SPARSE_MMA_MASK
	.align		4
.L_199:
        /*0038*/ 	.byte	0x03, 0x50
        /*003a*/ 	.short	0x0000


	//----- nvinfo : EIATTR_MAXREG_COUNT
	.align		4
        /*003c*/ 	.byte	0x03, 0x1b
        /*003e*/ 	.short	0x00ff


	//----- nvinfo : EIATTR_MERCURY_ISA_VERSION
	.align		4
        /*0040*/ 	.byte	0x03, 0x5f
        /*0042*/ 	.short	0x0101


	//----- nvinfo : EIATTR_VRC_CTA_INIT_COUNT
	.align		4
        /*0044*/ 	.byte	0x02, 0x4a
	.zero		1
	.zero		1


	//----- nvinfo : EIATTR_EXIT_INSTR_OFFSETS
	.align		4
        /*0048*/ 	.byte	0x04, 0x1c
        /*004a*/ 	.short	(.L_201 - .L_200)


	//   ....[0]....
.L_200:
        /*004c*/ 	.word	0x00000770


	//----- nvinfo : EIATTR_CBANK_PARAM_SIZE
	.align		4
.L_201:
        /*0050*/ 	.byte	0x03, 0x19
        /*0052*/ 	.short	0x0014


	//----- nvinfo : EIATTR_PARAM_CBANK
	.align		4
        /*0054*/ 	.byte	0x04, 0x0a
        /*0056*/ 	.short	(.L_203 - .L_202)
	.align		4
.L_202:
        /*0058*/ 	.word	index@(.nv.constant0._Z5norm2PdS_i)
        /*005c*/ 	.short	0x0380
        /*005e*/ 	.short	0x0014


	//----- nvinfo : EIATTR_SW_WAR
	.align		4
.L_203:
        /*0060*/ 	.byte	0x04, 0x36
        /*0062*/ 	.short	(.L_205 - .L_204)
.L_204:
        /*0064*/ 	.word	0x00000008
.L_205:


//--------------------- .nv.info._Z7vecDiffPdS_   --------------------------
	.section	.nv.info._Z7vecDiffPdS_,"",@"SHT_CUDA_INFO"
	.sectionflags	@""
	.align	4


	//----- nvinfo : EIATTR_CUDA_API_VERSION
	.align		4
        /*0000*/ 	.byte	0x04, 0x37
        /*0002*/ 	.short	(.L_207 - .L_206)
.L_206:
        /*0004*/ 	.word	0x00000082


	//----- nvinfo : EIATTR_KPARAM_INFO
	.align		4
.L_207:
        /*0008*/ 	.byte	0x04, 0x17
        /*000a*/ 	.short	(.L_209 - .L_208)
.L_208:
        /*000c*/ 	.word	0x00000000
        /*0010*/ 	.short	0x0001
        /*0012*/ 	.short	0x0008
        /*0014*/ 	.byte	0x00, 0xf5, 0x21, 0x00


	//----- nvinfo : EIATTR_KPARAM_INFO
	.align		4
.L_209:
        /*0018*/ 	.byte	0x04, 0x17
        /*001a*/ 	.short	(.L_211 - .L_210)
.L_210:
        /*001c*/ 	.word	0x00000000
        /*0020*/ 	.short	0x0000
        /*0022*/ 	.short	0x0000
        /*0024*/ 	.byte	0x00, 0xf5, 0x21, 0x00


	//----- nvinfo : EIATTR_SPARSE_MMA_MASK
	.align		4
.L_211:
        /*0028*/ 	.byte	0x03, 0x50
        /*002a*/ 	.short	0x0000


	//----- nvinfo : EIATTR_MAXREG_COUNT
	.align		4
        /*002c*/ 	.byte	0x03, 0x1b
        /*002e*/ 	.short	0x00ff


	//----- nvinfo : EIATTR_MERCURY_ISA_VERSION
	.align		4
        /*0030*/ 	.byte	0x03, 0x5f
        /*0032*/ 	.short	0x0101


	//----- nvinfo : EIATTR_VRC_CTA_INIT_COUNT
	.align		4
        /*0034*/ 	.byte	0x02, 0x4a
	.zero		1
	.zero		1


	//----- nvinfo : EIATTR_EXIT_INSTR_OFFSETS
	.align		4
        /*0038*/ 	.byte	0x04, 0x1c
        /*003a*/ 	.short	(.L_213 - .L_212)


	//   ....[0]....
.L_212:
        /*003c*/ 	.word	0x000000e0


	//----- nvinfo : EIATTR_CBANK_PARAM_SIZE
	.align		4
.L_213:
        /*0040*/ 	.byte	0x03, 0x19
        /*0042*/ 	.short	0x0010


	//----- nvinfo : EIATTR_PARAM_CBANK
	.align		4
        /*0044*/ 	.byte	0x04, 0x0a
        /*0046*/ 	.short	(.L_215 - .L_214)
	.align		4
.L_214:
        /*0048*/ 	.word	index@(.nv.constant0._Z7vecDiffPdS_)
        /*004c*/ 	.short	0x0380
        /*004e*/ 	.short	0x0010


	//----- nvinfo : EIATTR_SW_WAR
	.align		4
.L_215:
        /*0050*/ 	.byte	0x04, 0x36
        /*0052*/ 	.short	(.L_217 - .L_216)
.L_216:
        /*0054*/ 	.word	0x00000008
.L_217:


//--------------------- .nv.info._Z6vecSumPdS_    --------------------------
	.section	.nv.info._Z6vecSumPdS_,"",@"SHT_CUDA_INFO"
	.sectionflags	@""
	.align	4


	//----- nvinfo : EIATTR_CUDA_API_VERSION
	.align		4
        /*0000*/ 	.byte	0x04, 0x37
        /*0002*/ 	.short	(.L_219 - .L_218)
.L_218:
        /*0004*/ 	.word	0x00000082


	//----- nvinfo : EIATTR_KPARAM_INFO
	.align		4
.L_219:
        /*0008*/ 	.byte	0x04, 0x17
        /*000a*/ 	.short	(.L_221 - .L_220)
.L_220:
        /*000c*/ 	.word	0x00000000
        /*0010*/ 	.short	0x0001
        /*0012*/ 	.short	0x0008
        /*0014*/ 	.byte	0x00, 0xf5, 0x21, 0x00


	//----- nvinfo : EIATTR_KPARAM_INFO
	.align		4
.L_221:
        /*0018*/ 	.byte	0x04, 0x17
        /*001a*/ 	.short	(.L_223 - .L_222)
.L_222:
        /*001c*/ 	.word	0x00000000
        /*0020*/ 	.short	0x0000
        /*0022*/ 	.short	0x0000
        /*0024*/ 	.byte	0x00, 0xf5, 0x21, 0x00


	//----- nvinfo : EIATTR_SPARSE_MMA_MASK
	.align		4
.L_223:
        /*0028*/ 	.byte	0x03, 0x50
        /*002a*/ 	.short	0x0000


	//----- nvinfo : EIATTR_MAXREG_COUNT
	.align		4
        /*002c*/ 	.byte	0x03, 0x1b
        /*002e*/ 	.short	0x00ff


	//----- nvinfo : EIATTR_MERCURY_ISA_VERSION
	.align		4
        /*0030*/ 	.byte	0x03, 0x5f
        /*0032*/ 	.short	0x0101


	//----- nvinfo : EIATTR_VRC_CTA_INIT_COUNT
	.align		4
        /*0034*/ 	.byte	0x02, 0x4a
	.zero		1
	.zero		1


	//----- nvinfo : EIATTR_EXIT_INSTR_OFFSETS
	.align		4
        /*0038*/ 	.byte	0x04, 0x1c
        /*003a*/ 	.short	(.L_225 - .L_224)


	//   ....[0]....
.L_224:
        /*003c*/ 	.word	0x000000e0


	//----- nvinfo : EIATTR_CBANK_PARAM_SIZE
	.align		4
.L_225:
        /*0040*/ 	.byte	0x03, 0x19
        /*0042*/ 	.short	0x0010


	//----- nvinfo : EIATTR_PARAM_CBANK
	.align		4
        /*0044*/ 	.byte	0x04, 0x0a
        /*0046*/ 	.short	(.L_227 - .L_226)
	.align		4
.L_226:
        /*0048*/ 	.word	index@(.nv.constant0._Z6vecSumPdS_)
        /*004c*/ 	.short	0x0380
        /*004e*/ 	.short	0x0010


	//----- nvinfo : EIATTR_SW_WAR
	.align		4
.L_227:
        /*0050*/ 	.byte	0x04, 0x36
        /*0052*/ 	.short	(.L_229 - .L_228)
.L_228:
        /*0054*/ 	.word	0x00000008
.L_229:


//--------------------- .nv.info._Z5myDotPdS_S_ii --------------------------
	.section	.nv.info._Z5myDotPdS_S_ii,"",@"SHT_CUDA_INFO"
	.sectionflags	@""
	.align	4


	//----- nvinfo : EIATTR_CUDA_API_VERSION
	.align		4
        /*0000*/ 	.byte	0x04, 0x37
        /*0002*/ 	.short	(.L_231 - .L_230)
.L_230:
        /*0004*/ 	.word	0x00000082


	//----- nvinfo : EIATTR_KPARAM_INFO
	.align		4
.L_231:
        /*0008*/ 	.byte	0x04, 0x17
        /*000a*/ 	.short	(.L_233 - .L_232)
.L_232:
        /*000c*/ 	.word	0x00000000
        /*0010*/ 	.short	0x0004
        /*0012*/ 	.short	0x001c
        /*0014*/ 	.byte	0x00, 0xf0, 0x11, 0x00


	//----- nvinfo : EIATTR_KPARAM_INFO
	.align		4
.L_233:
        /*0018*/ 	.byte	0x04, 0x17
        /*001a*/ 	.short	(.L_235 - .L_234)
.L_234:
        /*001c*/ 	.word	0x00000000
        /*0020*/ 	.short	0x0003
        /*0022*/ 	.short	0x0018
        /*0024*/ 	.byte	0x00, 0xf0, 0x11, 0x00


	//----- nvinfo : EIATTR_KPARAM_INFO
	.align		4
.L_235:
        /*0028*/ 	.byte	0x04, 0x17
        /*002a*/ 	.short	(.L_237 - .L_236)
.L_236:
        /*002c*/ 	.word	0x00000000
        /*0030*/ 	.short	0x0002
        /*0032*/ 	.short	0x0010
        /*0034*/ 	.byte	0x00, 0xf5, 0x21, 0x00


	//----- nvinfo : EIATTR_KPARAM_INFO
	.align		4
.L_237:
        /*0038*/ 	.byte	0x04, 0x17
        /*003a*/ 	.short	(.L_239 - .L_238)
.L_238:
        /*003c*/ 	.word	0x00000000
        /*0040*/ 	.short	0x0001
        /*0042*/ 	.short	0x0008
        /*0044*/ 	.byte	0x00, 0xf5, 0x21, 0x00


	//----- nvinfo : EIATTR_KPARAM_INFO
	.align		4
.L_239:
        /*0048*/ 	.byte	0x04, 0x17
        /*004a*/ 	.short	(.L_241 - .L_240)
.L_240:
        /*004c*/ 	.word	0x00000000
        /*0050*/ 	.short	0x0000
        /*0052*/ 	.short	0x0000
        /*0054*/ 	.byte	0x00, 0xf5, 0x21, 0x00


	//----- nvinfo : EIATTR_SPARSE_MMA_MASK
	.align		4
.L_241:
        /*0058*/ 	.byte	0x03, 0x50
        /*005a*/ 	.short	0x0000


	//----- nvinfo : EIATTR_MAXREG_COUNT
	.align		4
        /*005c*/ 	.byte	0x03, 0x1b
        /*005e*/ 	.short	0x00ff


	//----- nvinfo : EIATTR_NUM_BARRIERS
	.align		4
        /*0060*/ 	.byte	0x02, 0x4c
        /*0062*/ 	.byte	0x01
	.zero		1


	//----- nvinfo : EIATTR_MERCURY_ISA_VERSION
	.align		4
        /*0064*/ 	.byte	0x03, 0x5f
        /*0066*/ 	.short	0x0101


	//----- nvinfo : EIATTR_VRC_CTA_INIT_COUNT
	.align		4
        /*0068*/ 	.byte	0x02, 0x4a
	.zero		1
	.zero		1


	//----- nvinfo : EIATTR_EXIT_INSTR_OFFSETS
	.align		4
        /*006c*/ 	.byte	0x04, 0x1c
        /*006e*/ 	.short	(.L_243 - .L_242)


	//   ....[0]....
.L_242:
        /*0070*/ 	.word	0x00000bf0


	//----- nvinfo : EIATTR_CRS_STACK_SIZE
	.align		4
.L_243:
        /*0074*/ 	.byte	0x04, 0x1e
        /*0076*/ 	.short	(.L_245 - .L_244)
.L_244:
        /*0078*/ 	.word	0x00000000


	//----- nvinfo : EIATTR_CBANK_PARAM_SIZE
	.align		4
.L_245:
        /*007c*/ 	.byte	0x03, 0x19
        /*007e*/ 	.short	0x0020


	//----- nvinfo : EIATTR_PARAM_CBANK
	.align		4
        /*0080*/ 	.byte	0x04, 0x0a
        /*0082*/ 	.short	(.L_247 - .L_246)
	.align		4
.L_246:
        /*0084*/ 	.word	index@(.nv.constant0._Z5myDotPdS_S_ii)
        /*0088*/ 	.short	0x0380
        /*008a*/ 	.short	0x0020


	//----- nvinfo : EIATTR_SW_WAR
	.align		4
.L_247:
        /*008c*/ 	.byte	0x04, 0x36
        /*008e*/ 	.short	(.L_249 - .L_248)
.L_248:
        /*0090*/ 	.word	0x00000008
.L_249:


//--------------------- .nv.callgraph             --------------------------
	.section	.nv.callgraph,"",@"SHT_CUDA_CALLGRAPH"
	.align	4
	.sectionentsize	8
	.align		4
        /*0000*/ 	.word	0x00000000
	.align		4
        /*0004*/ 	.word	0xffffffff
	.align		4
        /*0008*/ 	.word	0x00000000
	.align		4
        /*000c*/ 	.word	0xfffffffe
	.align		4
        /*0010*/ 	.word	0x00000000
	.align		4
        /*0014*/ 	.word	0xfffffffd
	.align		4
        /*0018*/ 	.word	0x00000000
	.align		4
        /*001c*/ 	.word	0xfffffffc


//--------------------- .text._Z5ewMulPdS_i       --------------------------
	.section	.text._Z5ewMulPdS_i,"ax",@progbits
	.align	128
        .global         _Z5ewMulPdS_i
        .type           _Z5ewMulPdS_i,@function
        .size           _Z5ewMulPdS_i,(.L_x_65 - _Z5ewMulPdS_i)
        .other          _Z5ewMulPdS_i,@"STO_CUDA_ENTRY STV_DEFAULT"
_Z5ewMulPdS_i:
.text._Z5ewMulPdS_i:
[----:B------:R-:W-:Y:S08]  /*0000*/  LDC R1, c[0x0][0x37c] ;  /* 0x0000df00ff017b82 */ /* 0x000ff00000000800 */
[----:B------:R-:W0:Y:S01]  /*0010*/  LDC R8, c[0x0][0x390] ;  /* 0x0000e400ff087b82 */ /* 0x000e220000000800 */
[----:B------:R-:W1:Y:S07]  /*0020*/  S2R R4, SR_TID.X ;  /* 0x0000000000047919 */ /* 0x000e6e0000002100 */
[----:B------:R-:W1:Y:S08]  /*0030*/  S2UR UR4, SR_CTAID.X ;  /* 0x00000000000479c3 */ /* 0x000e700000002500 */
[----:B------:R-:W1:Y:S01]  /*0040*/  LDC R7, c[0x0][0x360] ;  /* 0x0000d800ff077b82 */ /* 0x000e620000000800 */
[----:B0-----:R-:W-:-:S04]  /*0050*/  IABS R9, R8 ;  /* 0x0000000800097213 */ /* 0x001fc80000000000 */
[----:B------:R-:W0:Y:S01]  /*0060*/  I2F.RP R0, R9 ;  /* 0x0000000900007306 */ /* 0x000e220000209400 */
[----:B-1----:R-:W-:Y:S01]  /*0070*/  IMAD R7, R7, UR4, R4 ;  /* 0x0000000407077c24 */ /* 0x002fe2000f8e0204 */
[----:B------:R-:W1:Y:S06]  /*0080*/  LDCU.64 UR4, c[0x0][0x358] ;  /* 0x00006b00ff0477ac */ /* 0x000e6c0008000a00 */
[----:B0-----:R-:W0:Y:S01]  /*0090*/  MUFU.RCP R0, R0 ;  /* 0x0000000000007308 */ /* 0x001e220000001000 */
[----:B------:R-:W-:Y:S02]  /*00a0*/  ISETP.GE.AND P2, PT, R7, RZ, PT ;  /* 0x000000ff0700720c */ /* 0x000fe40003f46270 */
[----:B0-----:R-:W-:-:S02]  /*00b0*/  IADD3 R2, PT, PT, R0, 0xffffffe, RZ ;  /* 0x0ffffffe00027810 */ /* 0x001fc40007ffe0ff */
[----:B------:R-:W-:-:S03]  /*00c0*/  IABS R0, R7 ;  /* 0x0000000700007213 */ /* 0x000fc60000000000 */
[----:B------:R0:W2:Y:S02]  /*00d0*/  F2I.FTZ.U32.TRUNC.NTZ R3, R2 ;  /* 0x0000000200037305 */ /* 0x0000a4000021f000 */
[----:B0-----:R-:W-:Y:S01]  /*00e0*/  IMAD.MOV.U32 R2, RZ, RZ, RZ ;  /* 0x000000ffff027224 */ /* 0x001fe200078e00ff */
[----:B--2---:R-:W-:-:S05]  /*00f0*/  IADD3 R6, PT, PT, RZ, -R3, RZ ;  /* 0x80000003ff067210 */ /* 0x004fca0007ffe0ff */
[----:B------:R-:W-:-:S04]  /*0100*/  IMAD R5, R6, R9, RZ ;  /* 0x0000000906057224 */ /* 0x000fc800078e02ff */
[----:B------:R-:W-:Y:S02]  /*0110*/  IMAD.HI.U32 R3, R3, R5, R2 ;  /* 0x0000000503037227 */ /* 0x000fe400078e0002 */
[----:B------:R-:W0:Y:S04]  /*0120*/  LDC.64 R4, c[0x0][0x380] ;  /* 0x0000e000ff047b82 */ /* 0x000e280000000a00 */
[----:B------:R-:W-:-:S05]  /*0130*/  IMAD.HI.U32 R3, R3, R0, RZ ;  /* 0x0000000003037227 */ /* 0x000fca00078e00ff */
[----:B------:R-:W-:-:S05]  /*0140*/  IADD3 R3, PT, PT, -R3, RZ, RZ ;  /* 0x000000ff03037210 */ /* 0x000fca0007ffe1ff */
[C---:B------:R-:W-:Y:S02]  /*0150*/  IMAD R0, R9.reuse, R3, R0 ;  /* 0x0000000309007224 */ /* 0x040fe400078e0200 */
[----:B------:R-:W2:Y:S03]  /*0160*/  LDC.64 R2, c[0x0][0x388] ;  /* 0x0000e200ff027b82 */ /* 0x000ea60000000a00 */
[----:B------:R-:W-:Y:S01]  /*0170*/  ISETP.GT.U32.AND P0, PT, R9, R0, PT ;  /* 0x000000000900720c */ /* 0x000fe20003f04070 */
[----:B0-----:R-:W-:-:S05]  /*0180*/  IMAD.WIDE R4, R7, 0x8, R4 ;  /* 0x0000000807047825 */ /* 0x001fca00078e0204 */
[----:B-1----:R-:W3:Y:S07]  /*0190*/  LDG.E.64 R6, desc[UR4][R4.64] ;  /* 0x0000000404067981 */ /* 0x002eee000c1e1b00 */
[----:B------:R-:W-:Y:S01]  /*01a0*/  @!P0 IMAD.IADD R0, R0, 0x1, -R9 ;  /* 0x0000000100008824 */ /* 0x000fe200078e0a09 */
[----:B------:R-:W-:-:S04]  /*01b0*/  ISETP.NE.AND P0, PT, R8, RZ, PT ;  /* 0x000000ff0800720c */ /* 0x000fc80003f05270 */
[----:B------:R-:W-:-:S13]  /*01c0*/  ISETP.GT.U32.AND P1, PT, R9, R0, PT ;  /* 0x000000000900720c */ /* 0x000fda0003f24070 */
[----:B------:R-:W-:-:S05]  /*01d0*/  @!P1 IADD3 R0, PT, PT, R0, -R9, RZ ;  /* 0x8000000900009210 */ /* 0x000fca0007ffe0ff */
[----:B------:R-:W-:Y:S01]  /*01e0*/  @!P2 IMAD.MOV R0, RZ, RZ, -R0 ;  /* 0x000000ffff00a224 */ /* 0x000fe200078e0a00 */
[----:B------:R-:W-:-:S05]  /*01f0*/  @!P0 LOP3.LUT R0, RZ, R8, RZ, 0x33, !PT ;  /* 0x00000008ff008212 */ /* 0x000fca00078e33ff */
[----:B--2---:R-:W-:-:S06]  /*0200*/  IMAD.WIDE R2, R0, 0x8, R2 ;  /* 0x0000000800027825 */ /* 0x004fcc00078e0202 */
[----:B------:R-:W3:Y:S02]  /*0210*/  LDG.E.64 R2, desc[UR4][R2.64] ;  /* 0x0000000402027981 */ /* 0x000ee4000c1e1b00 */
[----:B---3--:R-:W-:-:S07]  /*0220*/  DMUL R6, R2, R6 ;  /* 0x0000000602067228 */ /* 0x008fce0000000000 */
[----:B------:R-:W-:Y:S01]  /*0230*/  STG.E.64 desc[UR4][R4.64], R6 ;  /* 0x0000000604007986 */ /* 0x000fe2000c101b04 */
[----:B------:R-:W-:Y:S05]  /*0240*/  EXIT ;  /* 0x000000000000794d */ /* 0x000fea0003800000 */
.L_x_0:
[----:B------:R-:W-:-:S00]  /*0250*/  BRA `(.L_x_0) ;  /* 0xfffffffc00fc7947 */ /* 0x000fc0000383ffff */
[----:B------:R-:W-:-:S00]  /*0260*/  NOP ;  /* 0x0000000000007918 */ /* 0x000fc00000000000 */
        /* <DEDUP_REMOVED lines=9> */
.L_x_65:


//--------------------- .text._Z10HankelFillPdS_i --------------------------
	.section	.text._Z10HankelFillPdS_i,"ax",@progbits
	.align	128
        .global         _Z10HankelFillPdS_i
        .type           _Z10HankelFillPdS_i,@function
        .size           _Z10HankelFillPdS_i,(.L_x_66 - _Z10HankelFillPdS_i)
        .other          _Z10HankelFillPdS_i,@"STO_CUDA_ENTRY STV_DEFAULT"
_Z10HankelFillPdS_i:
.text._Z10HankelFillPdS_i:
[----:B------:R-:W-:Y:S01]  /*0000*/  LDC R1, c[0x0][0x37c] ;  /* 0x0000df00ff017b82 */ /* 0x000fe20000000800 */
[----:B------:R-:W0:Y:S07]  /*0010*/  S2R R9, SR_TID.X ;  /* 0x0000000000097919 */ /* 0x000e2e0000002100 */
[----:B------:R-:W1:Y:S01]  /*0020*/  S2UR UR5, SR_CTAID.X ;  /* 0x00000000000579c3 */ /* 0x000e620000002500 */
[----:B------:R-:W2:Y:S01]  /*0030*/  LDCU UR8, c[0x0][0x390] ;  /* 0x00007200ff0877ac */ /* 0x000ea20008000800 */
[----:B------:R-:W0:Y:S01]  /*0040*/  S2R R6, SR_TID.Y ;  /* 0x0000000000067919 */ /* 0x000e220000002200 */
[----:B------:R-:W3:Y:S01]  /*0050*/  LDCU.64 UR6, c[0x0][0x358] ;  /* 0x00006b00ff0677ac */ /* 0x000ee20008000a00 */
[----:B------:R-:W1:Y:S04]  /*0060*/  S2R R0, SR_TID.Z ;  /* 0x0000000000007919 */ /* 0x000e680000002300 */
[----:B------:R-:W1:Y:S08]  /*0070*/  LDC R7, c[0x0][0x368] ;  /* 0x0000da00ff077b82 */ /* 0x000e700000000800 */
[----:B------:R-:W4:Y:S01]  /*0080*/  LDC.64 R2, c[0x0][0x380] ;  /* 0x0000e000ff027b82 */ /* 0x000f220000000a00 */
[----:B--2---:R-:W-:Y:S01]  /*0090*/  ULEA UR4, UR8, 0xffffffff, 0x1 ;  /* 0xffffffff08047891 */ /* 0x004fe2000f8e08ff */
[----:B0-----:R-:W-:Y:S01]  /*00a0*/  IADD3 R5, PT, PT, R9, R6, RZ ;  /* 0x0000000609057210 */ /* 0x001fe20007ffe0ff */
[----:B-1----:R-:W-:-:S04]  /*00b0*/  IMAD R0, R7, UR5, R0 ;  /* 0x0000000507007c24 */ /* 0x002fc8000f8e0200 */
[----:B------:R-:W-:-:S04]  /*00c0*/  IMAD R5, R0, UR4, R5 ;  /* 0x0000000400057c24 */ /* 0x000fc8000f8e0205 */
[----:B----4-:R-:W-:Y:S02]  /*00d0*/  IMAD.WIDE.U32 R2, R5, 0x8, R2 ;  /* 0x0000000805027825 */ /* 0x010fe400078e0002 */
[----:B------:R-:W0:Y:S04]  /*00e0*/  LDC.64 R4, c[0x0][0x388] ;  /* 0x0000e200ff047b82 */ /* 0x000e280000000a00 */
[----:B---3--:R-:W2:Y:S01]  /*00f0*/  LDG.E.64 R2, desc[UR6][R2.64] ;  /* 0x0000000602027981 */ /* 0x008ea2000c1e1b00 */
[----:B------:R-:W-:-:S04]  /*0100*/  IMAD R0, R0, UR8, R6 ;  /* 0x0000000800007c24 */ /* 0x000fc8000f8e0206 */
[----:B------:R-:W-:-:S04]  /*0110*/  IMAD R7, R0, UR8, R9 ;  /* 0x0000000800077c24 */ /* 0x000fc8000f8e0209 */
[----:B0-----:R-:W-:-:S05]  /*0120*/  IMAD.WIDE.U32 R4, R7, 0x8, R4 ;  /* 0x0000000807047825 */ /* 0x001fca00078e0004 */
[----:B--2---:R-:W-:Y:S01]  /*0130*/  STG.E.64 desc[UR6][R4.64], R2 ;  /* 0x0000000204007986 */ /* 0x004fe2000c101b06 */
[----:B------:R-:W-:Y:S05]  /*0140*/  EXIT ;  /* 0x000000000000794d */ /* 0x000fea0003800000 */
.L_x_1:
        /* <DEDUP_REMOVED lines=11> */
.L_x_66:


//--------------------- .text._Z6sumColPdS_i      --------------------------
	.section	.text._Z6sumColPdS_i,"ax",@progbits
	.align	128
        .global         _Z6sumColPdS_i
        .type           _Z6sumColPdS_i,@function
        .size           _Z6sumColPdS_i,(.L_x_67 - _Z6sumColPdS_i)
        .other          _Z6sumColPdS_i,@"STO_CUDA_ENTRY STV_DEFAULT"
_Z6sumColPdS_i:
.text._Z6sumColPdS_i:
[----:B------:R-:W-:Y:S01]  /*0000*/  LDC R1, c[0x0][0x37c] ;  /* 0x0000df00ff017b82 */ /* 0x000fe20000000800 */
[----:B------:R-:W0:Y:S01]  /*0010*/  S2R R3, SR_TID.X ;  /* 0x0000000000037919 */ /* 0x000e220000002100 */
[----:B------:R-:W1:Y:S06]  /*0020*/  LDCU UR7, c[0x0][0x390] ;  /* 0x00007200ff0777ac */ /* 0x000e6c0008000800 */
[----:B------:R-:W0:Y:S01]  /*0030*/  S2UR UR4, SR_CTAID.X ;  /* 0x00000000000479c3 */ /* 0x000e220000002500 */
[----:B------:R-:W-:Y:S01]  /*0040*/  CS2R R12, SRZ ;  /* 0x00000000000c7805 */ /* 0x000fe2000001ff00 */
[----:B------:R-:W2:Y:S06]  /*0050*/  LDCU.64 UR12, c[0x0][0x358] ;  /* 0x00006b00ff0c77ac */ /* 0x000eac0008000a00 */
[----:B------:R-:W0:Y:S01]  /*0060*/  LDC R0, c[0x0][0x360] ;  /* 0x0000d800ff007b82 */ /* 0x000e220000000800 */
[----:B-1----:R-:W-:Y:S01]  /*0070*/  UISETP.GE.AND UP0, UPT, UR7, 0x1, UPT ;  /* 0x000000010700788c */ /* 0x002fe2000bf06270 */
[----:B0-----:R-:W-:-:S08]  /*0080*/  IMAD R0, R0, UR4, R3 ;  /* 0x0000000400007c24 */ /* 0x001fd0000f8e0203 */
[----:B--2---:R-:W-:Y:S05]  /*0090*/  BRA.U !UP0, `(.L_x_2) ;  /* 0x0000000508a87547 */ /* 0x004fea000b800000 */
[----:B------:R-:W-:Y:S02]  /*00a0*/  UISETP.GE.U32.AND UP1, UPT, UR7, 0x10, UPT ;  /* 0x000000100700788c */ /* 0x000fe4000bf26070 */
[----:B------:R-:W-:Y:S01]  /*00b0*/  IMAD R21, R0, UR7, RZ ;  /* 0x0000000700157c24 */ /* 0x000fe2000f8e02ff */
[----:B------:R-:W-:Y:S01]  /*00c0*/  ULOP3.LUT UR10, UR7, 0xf, URZ, 0xc0, !UPT ;  /* 0x0000000f070a7892 */ /* 0x000fe2000f8ec0ff */
[----:B------:R-:W-:Y:S01]  /*00d0*/  CS2R R12, SRZ ;  /* 0x00000000000c7805 */ /* 0x000fe2000001ff00 */
[----:B------:R-:W-:Y:S02]  /*00e0*/  UMOV UR4, URZ ;  /* 0x000000ff00047c82 */ /* 0x000fe40008000000 */
[----:B------:R-:W-:Y:S02]  /*00f0*/  UISETP.NE.AND UP0, UPT, UR10, URZ, UPT ;  /* 0x000000ff0a00728c */ /* 0x000fe4000bf05270 */
[----:B------:R-:W-:Y:S09]  /*0100*/  BRA.U !UP1, `(.L_x_3) ;  /* 0x0000000109b87547 */ /* 0x000ff2000b800000 */
[----:B------:R-:W0:Y:S01]  /*0110*/  LDCU.64 UR8, c[0x0][0x380] ;  /* 0x00007000ff0877ac */ /* 0x000e220008000a00 */
[----:B------:R-:W-:Y:S02]  /*0120*/  MOV R20, R21 ;  /* 0x0000001500147202 */ /* 0x000fe40000000f00 */
[----:B------:R-:W-:Y:S01]  /*0130*/  CS2R R12, SRZ ;  /* 0x00000000000c7805 */ /* 0x000fe2000001ff00 */
[----:B------:R-:W-:Y:S02]  /*0140*/  ULOP3.LUT UR4, UR7, 0x7ffffff0, URZ, 0xc0, !UPT ;  /* 0x7ffffff007047892 */ /* 0x000fe4000f8ec0ff */
[----:B0-----:R-:W-:Y:S02]  /*0150*/  UIADD3 UR5, UP1, UPT, UR8, 0x40, URZ ;  /* 0x0000004008057890 */ /* 0x001fe4000ff3e0ff */
[----:B------:R-:W-:Y:S02]  /*0160*/  UIADD3 UR8, UPT, UPT, -UR4, URZ, URZ ;  /* 0x000000ff04087290 */ /* 0x000fe4000fffe1ff */
[----:B------:R-:W-:-:S12]  /*0170*/  UIADD3.X UR6, UPT, UPT, URZ, UR9, URZ, UP1, !UPT ;  /* 0x00000009ff067290 */ /* 0x000fd80008ffe4ff */
.L_x_4:
[----:B------:R-:W-:Y:S02]  /*0180*/  MOV R2, UR5 ;  /* 0x0000000500027c02 */ /* 0x000fe40008000f00 */
[----:B------:R-:W-:-:S03]  /*0190*/  MOV R3, UR6 ;  /* 0x0000000600037c02 */ /* 0x000fc60008000f00 */
[----:B------:R-:W-:-:S05]  /*01a0*/  IMAD.WIDE R2, R20, 0x8, R2 ;  /* 0x0000000814027825 */ /* 0x000fca00078e0202 */
[----:B------:R-:W2:Y:S04]  /*01b0*/  LDG.E.64 R24, desc[UR12][R2.64+-0x40] ;  /* 0xffffc00c02187981 */ /* 0x000ea8000c1e1b00 */
[----:B------:R-:W3:Y:S04]  /*01c0*/  LDG.E.64 R14, desc[UR12][R2.64+-0x38] ;  /* 0xffffc80c020e7981 */ /* 0x000ee8000c1e1b00 */
[----:B------:R-:W4:Y:S04]  /*01d0*/  LDG.E.64 R16, desc[UR12][R2.64+-0x30] ;  /* 0xffffd00c02107981 */ /* 0x000f28000c1e1b00 */
[----:B------:R-:W5:Y:S04]  /*01e0*/  LDG.E.64 R22, desc[UR12][R2.64+-0x28] ;  /* 0xffffd80c02167981 */ /* 0x000f68000c1e1b00 */
[----:B------:R-:W5:Y:S04]  /*01f0*/  LDG.E.64 R18, desc[UR12][R2.64+-0x20] ;  /* 0xffffe00c02127981 */ /* 0x000f68000c1e1b00 */
[----:B------:R-:W5:Y:S04]  /*0200*/  LDG.E.64 R4, desc[UR12][R2.64+-0x18] ;  /* 0xffffe80c02047981 */ /* 0x000f68000c1e1b00 */
[----:B------:R-:W5:Y:S04]  /*0210*/  LDG.E.64 R6, desc[UR12][R2.64+-0x10] ;  /* 0xfffff00c02067981 */ /* 0x000f68000c1e1b00 */
[----:B------:R-:W5:Y:S04]  /*0220*/  LDG.E.64 R8, desc[UR12][R2.64+-0x8] ;  /* 0xfffff80c02087981 */ /* 0x000f68000c1e1b00 */
[----:B------:R-:W5:Y:S04]  /*0230*/  LDG.E.64 R10, desc[UR12][R2.64] ;  /* 0x0000000c020a7981 */ /* 0x000f68000c1e1b00 */
[----:B------:R-:W5:Y:S01]  /*0240*/  LDG.E.64 R26, desc[UR12][R2.64+0x38] ;  /* 0x0000380c021a7981 */ /* 0x000f62000c1e1b00 */
[----:B--2---:R-:W-:-:S03]  /*0250*/  DADD R24, R24, R12 ;  /* 0x0000000018187229 */ /* 0x004fc6000000000c */
[----:B------:R-:W2:Y:S05]  /*0260*/  LDG.E.64 R12, desc[UR12][R2.64+0x8] ;  /* 0x0000080c020c7981 */ /* 0x000eaa000c1e1b00 */
[----:B---3--:R-:W-:Y:S01]  /*0270*/  DADD R24, R24, R14 ;  /* 0x0000000018187229 */ /* 0x008fe2000000000e */
[----:B------:R-:W3:Y:S07]  /*0280*/  LDG.E.64 R14, desc[UR12][R2.64+0x10] ;  /* 0x0000100c020e7981 */ /* 0x000eee000c1e1b00 */
[----:B----4-:R-:W-:Y:S01]  /*0290*/  DADD R24, R24, R16 ;  /* 0x0000000018187229 */ /* 0x010fe20000000010 */
[----:B------:R-:W4:Y:S07]  /*02a0*/  LDG.E.64 R16, desc[UR12][R2.64+0x18] ;  /* 0x0000180c02107981 */ /* 0x000f2e000c1e1b00 */
[----:B-----5:R-:W-:Y:S01]  /*02b0*/  DADD R24, R24, R22 ;  /* 0x0000000018187229 */ /* 0x020fe20000000016 */
[----:B------:R-:W5:Y:S07]  /*02c0*/  LDG.E.64 R22, desc[UR12][R2.64+0x20] ;  /* 0x0000200c02167981 */ /* 0x000f6e000c1e1b00 */
[----:B------:R-:W-:Y:S01]  /*02d0*/  DADD R24, R24, R18 ;  /* 0x0000000018187229 */ /* 0x000fe20000000012 */
[----:B------:R-:W5:Y:S07]  /*02e0*/  LDG.E.64 R18, desc[UR12][R2.64+0x28] ;  /* 0x0000280c02127981 */ /* 0x000f6e000c1e1b00 */
[----:B------:R-:W-:Y:S01]  /*02f0*/  DADD R24, R24, R4 ;  /* 0x0000000018187229 */ /* 0x000fe20000000004 */
[----:B------:R-:W5:Y:S07]  /*0300*/  LDG.E.64 R4, desc[UR12][R2.64+0x30] ;  /* 0x0000300c02047981 */ /* 0x000f6e000c1e1b00 */
[----:B------:R-:W-:-:S08]  /*0310*/  DADD R6, R24, R6 ;  /* 0x0000000018067229 */ /* 0x000fd00000000006 */
[----:B------:R-:W-:-:S08]  /*0320*/  DADD R6, R6, R8 ;  /* 0x0000000006067229 */ /* 0x000fd00000000008 */
[----:B------:R-:W-:Y:S01]  /*0330*/  DADD R6, R6, R10 ;  /* 0x0000000006067229 */ /* 0x000fe2000000000a */
[----:B------:R-:W-:-:S04]  /*0340*/  UIADD3 UR8, UPT, UPT, UR8, 0x10, URZ ;  /* 0x0000001008087890 */ /* 0x000fc8000fffe0ff */
[----:B------:R-:W-:Y:S01]  /*0350*/  UISETP.NE.AND UP1, UPT, UR8, URZ, UPT ;  /* 0x000000ff0800728c */ /* 0x000fe2000bf25270 */
[----:B------:R-:W-:Y:S02]  /*0360*/  VIADD R20, R20, 0x10 ;  /* 0x0000001014147836 */ /* 0x000fe40000000000 */
[----:B--2---:R-:W-:-:S08]  /*0370*/  DADD R6, R6, R12 ;  /* 0x0000000006067229 */ /* 0x004fd0000000000c */
[----:B---3--:R-:W-:-:S08]  /*0380*/  DADD R6, R6, R14 ;  /* 0x0000000006067229 */ /* 0x008fd0000000000e */
[----:B----4-:R-:W-:-:S08]  /*0390*/  DADD R6, R6, R16 ;  /* 0x0000000006067229 */ /* 0x010fd00000000010 */
[----:B-----5:R-:W-:-:S08]  /*03a0*/  DADD R6, R6, R22 ;  /* 0x0000000006067229 */ /* 0x020fd00000000016 */
[----:B------:R-:W-:-:S08]  /*03b0*/  DADD R6, R6, R18 ;  /* 0x0000000006067229 */ /* 0x000fd00000000012 */
[----:B------:R-:W-:-:S08]  /*03c0*/  DADD R4, R6, R4 ;  /* 0x0000000006047229 */ /* 0x000fd00000000004 */
[----:B------:R-:W-:Y:S01]  /*03d0*/  DADD R12, R4, R26 ;  /* 0x00000000040c7229 */ /* 0x000fe2000000001a */
[----:B------:R-:W-:Y:S10]  /*03e0*/  BRA.U UP1, `(.L_x_4) ;  /* 0xfffffffd01647547 */ /* 0x000ff4000b83ffff */
.L_x_3:
[----:B------:R-:W-:Y:S05]  /*03f0*/  BRA.U !UP0, `(.L_x_2) ;  /* 0x0000000108d07547 */ /* 0x000fea000b800000 */
[----:B------:R-:W-:Y:S02]  /*0400*/  UISETP.GE.U32.AND UP0, UPT, UR10, 0x8, UPT ;  /* 0x000000080a00788c */ /* 0x000fe4000bf06070 */
[----:B------:R-:W-:-:S04]  /*0410*/  ULOP3.LUT UR6, UR7, 0x7, URZ, 0xc0, !UPT ;  /* 0x0000000707067892 */ /* 0x000fc8000f8ec0ff */
[----:B------:R-:W-:-:S03]  /*0420*/  UISETP.NE.AND UP1, UPT, UR6, URZ, UPT ;  /* 0x000000ff0600728c */ /* 0x000fc6000bf25270 */
[----:B------:R-:W-:Y:S08]  /*0430*/  BRA.U !UP0, `(.L_x_5) ;  /* 0x0000000108507547 */ /* 0x000ff0000b800000 */
[----:B------:R-:W0:Y:S01]  /*0440*/  LDC.64 R14, c[0x0][0x380] ;  /* 0x0000e000ff0e7b82 */ /* 0x000e220000000a00 */
[----:B------:R-:W-:-:S05]  /*0450*/  IADD3 R3, PT, PT, R21, UR4, RZ ;  /* 0x0000000415037c10 */ /* 0x000fca000fffe0ff */
[----:B0-----:R-:W-:-:S05]  /*0460*/  IMAD.WIDE R14, R3, 0x8, R14 ;  /* 0x00000008030e7825 */ /* 0x001fca00078e020e */
[----:B------:R-:W2:Y:S04]  /*0470*/  LDG.E.64 R16, desc[UR12][R14.64] ;  /* 0x0000000c0e107981 */ /* 0x000ea8000c1e1b00 */
[----:B------:R-:W3:Y:S04]  /*0480*/  LDG.E.64 R18, desc[UR12][R14.64+0x8] ;  /* 0x0000080c0e127981 */ /* 0x000ee8000c1e1b00 */
[----:B------:R-:W4:Y:S04]  /*0490*/  LDG.E.64 R22, desc[UR12][R14.64+0x10] ;  /* 0x0000100c0e167981 */ /* 0x000f28000c1e1b00 */
[----:B------:R-:W5:Y:S04]  /*04a0*/  LDG.E.64 R8, desc[UR12][R14.64+0x18] ;  /* 0x0000180c0e087981 */ /* 0x000f68000c1e1b00 */
[----:B------:R-:W5:Y:S04]  /*04b0*/  LDG.E.64 R6, desc[UR12][R14.64+0x20] ;  /* 0x0000200c0e067981 */ /* 0x000f68000c1e1b00 */
[----:B------:R-:W5:Y:S04]  /*04c0*/  LDG.E.64 R4, desc[UR12][R14.64+0x28] ;  /* 0x0000280c0e047981 */ /* 0x000f68000c1e1b00 */
[----:B------:R-:W5:Y:S04]  /*04d0*/  LDG.E.64 R2, desc[UR12][R14.64+0x30] ;  /* 0x0000300c0e027981 */ /* 0x000f68000c1e1b00 */
[----:B------:R-:W5:Y:S01]  /*04e0*/  LDG.E.64 R10, desc[UR12][R14.64+0x38] ;  /* 0x0000380c0e0a7981 */ /* 0x000f62000c1e1b00 */
[----:B------:R-:W-:Y:S01]  /*04f0*/  UIADD3 UR4, UPT, UPT, UR4, 0x8, URZ ;  /* 0x0000000804047890 */ /* 0x000fe2000fffe0ff */
[----:B--2---:R-:W-:-:S08]  /*0500*/  DADD R16, R12, R16 ;  /* 0x000000000c107229 */ /* 0x004fd00000000010 */
[----:B---3--:R-:W-:-:S08]  /*0510*/  DADD R16, R16, R18 ;  /* 0x0000000010107229 */ /* 0x008fd00000000012 */
[----:B----4-:R-:W-:-:S08]  /*0520*/  DADD R16, R16, R22 ;  /* 0x0000000010107229 */ /* 0x010fd00000000016 */
[----:B-----5:R-:W-:-:S08]  /*0530*/  DADD R8, R16, R8 ;  /* 0x0000000010087229 */ /* 0x020fd00000000008 */
[----:B------:R-:W-:-:S08]  /*0540*/  DADD R6, R8, R6 ;  /* 0x0000000008067229 */ /* 0x000fd00000000006 */
[----:B------:R-:W-:-:S08]  /*0550*/  DADD R4, R6, R4 ;  /* 0x0000000006047229 */ /* 0x000fd00000000004 */
[----:B------:R-:W-:-:S08]  /*0560*/  DADD R2, R4, R2 ;  /* 0x0000000004027229 */ /* 0x000fd00000000002 */
[----:B------:R-:W-:-:S11]  /*0570*/  DADD R12, R2, R10 ;  /* 0x00000000020c7229 */ /* 0x000fd6000000000a */
.L_x_5:
[----:B------:R-:W-:Y:S05]  /*0580*/  BRA.U !UP1, `(.L_x_2) ;  /* 0x00000001096c7547 */ /* 0x000fea000b800000 */
[----:B------:R-:W-:Y:S02]  /*0590*/  UISETP.GE.U32.AND UP0, UPT, UR6, 0x4, UPT ;  /* 0x000000040600788c */ /* 0x000fe4000bf06070 */
[----:B------:R-:W-:-:S04]  /*05a0*/  ULOP3.LUT UR5, UR7, 0x3, URZ, 0xc0, !UPT ;  /* 0x0000000307057892 */ /* 0x000fc8000f8ec0ff */
[----:B------:R-:W-:-:S03]  /*05b0*/  UISETP.NE.AND UP1, UPT, UR5, URZ, UPT ;  /* 0x000000ff0500728c */ /* 0x000fc6000bf25270 */
[----:B------:R-:W-:Y:S08]  /*05c0*/  BRA.U !UP0, `(.L_x_6) ;  /* 0x0000000108307547 */ /* 0x000ff0000b800000 */
[----:B------:R-:W0:Y:S01]  /*05d0*/  LDC.64 R2, c[0x0][0x380] ;  /* 0x0000e000ff027b82 */ /* 0x000e220000000a00 */
[----:B------:R-:W-:-:S04]  /*05e0*/  VIADD R5, R21, UR4 ;  /* 0x0000000415057c36 */ /* 0x000fc80008000000 */
[----:B0-----:R-:W-:-:S05]  /*05f0*/  IMAD.WIDE R2, R5, 0x8, R2 ;  /* 0x0000000805027825 */ /* 0x001fca00078e0202 */
[----:B------:R-:W2:Y:S04]  /*0600*/  LDG.E.64 R4, desc[UR12][R2.64] ;  /* 0x0000000c02047981 */ /* 0x000ea8000c1e1b00 */
[----:B------:R-:W3:Y:S04]  /*0610*/  LDG.E.64 R6, desc[UR12][R2.64+0x8] ;  /* 0x0000080c02067981 */ /* 0x000ee8000c1e1b00 */
[----:B------:R-:W4:Y:S04]  /*0620*/  LDG.E.64 R8, desc[UR12][R2.64+0x10] ;  /* 0x0000100c02087981 */ /* 0x000f28000c1e1b00 */
[----:B------:R-:W5:Y:S01]  /*0630*/  LDG.E.64 R10, desc[UR12][R2.64+0x18] ;  /* 0x0000180c020a7981 */ /* 0x000f62000c1e1b00 */
[----:B------:R-:W-:Y:S01]  /*0640*/  UIADD3 UR4, UPT, UPT, UR4, 0x4, URZ ;  /* 0x0000000404047890 */ /* 0x000fe2000fffe0ff */
[----:B--2---:R-:W-:-:S08]  /*0650*/  DADD R4, R12, R4 ;  /* 0x000000000c047229 */ /* 0x004fd00000000004 */
[----:B---3--:R-:W-:-:S08]  /*0660*/  DADD R4, R4, R6 ;  /* 0x0000000004047229 */ /* 0x008fd00000000006 */
[----:B----4-:R-:W-:-:S08]  /*0670*/  DADD R4, R4, R8 ;  /* 0x0000000004047229 */ /* 0x010fd00000000008 */
[----:B-----5:R-:W-:-:S11]  /*0680*/  DADD R12, R4, R10 ;  /* 0x00000000040c7229 */ /* 0x020fd6000000000a */
.L_x_6:
[----:B------:R-:W-:Y:S05]  /*0690*/  BRA.U !UP1, `(.L_x_2) ;  /* 0x0000000109287547 */ /* 0x000fea000b800000 */
[----:B------:R-:W0:Y:S01]  /*06a0*/  LDC.64 R4, c[0x0][0x380] ;  /* 0x0000e000ff047b82 */ /* 0x000e220000000a00 */
[----:B------:R-:W-:Y:S01]  /*06b0*/  IADD3 R21, PT, PT, R21, UR4, RZ ;  /* 0x0000000415157c10 */ /* 0x000fe2000fffe0ff */
[----:B------:R-:W-:-:S12]  /*06c0*/  UIADD3 UR5, UPT, UPT, -UR5, URZ, URZ ;  /* 0x000000ff05057290 */ /* 0x000fd8000fffe1ff */
.L_x_7:
[----:B0-----:R-:W-:-:S06]  /*06d0*/  IMAD.WIDE R2, R21, 0x8, R4 ;  /* 0x0000000815027825 */ /* 0x001fcc00078e0204 */
[----:B------:R-:W2:Y:S01]  /*06e0*/  LDG.E.64 R2, desc[UR12][R2.64] ;  /* 0x0000000c02027981 */ /* 0x000ea2000c1e1b00 */
[----:B------:R-:W-:Y:S01]  /*06f0*/  UIADD3 UR5, UPT, UPT, UR5, 0x1, URZ ;  /* 0x0000000105057890 */ /* 0x000fe2000fffe0ff */
[----:B------:R-:W-:-:S03]  /*0700*/  IADD3 R21, PT, PT, R21, 0x1, RZ ;  /* 0x0000000115157810 */ /* 0x000fc60007ffe0ff */
[----:B------:R-:W-:Y:S01]  /*0710*/  UISETP.NE.AND UP0, UPT, UR5, URZ, UPT ;  /* 0x000000ff0500728c */ /* 0x000fe2000bf05270 */
[----:B--2---:R-:W-:-:S08]  /*0720*/  DADD R12, R2, R12 ;  /* 0x00000000020c7229 */ /* 0x004fd0000000000c */
[----:B------:R-:W-:Y:S05]  /*0730*/  BRA.U UP0, `(.L_x_7) ;  /* 0xfffffffd00e47547 */ /* 0x000fea000b83ffff */
.L_x_2:
[----:B------:R-:W0:Y:S02]  /*0740*/  LDC.64 R2, c[0x0][0x388] ;  /* 0x0000e200ff027b82 */ /* 0x000e240000000a00 */
[----:B0-----:R-:W-:-:S05]  /*0750*/  IMAD.WIDE R2, R0, 0x8, R2 ;  /* 0x0000000800027825 */ /* 0x001fca00078e0202 */
[----:B------:R-:W-:Y:S01]  /*0760*/  STG.E.64 desc[UR12][R2.64], R12 ;  /* 0x0000000c02007986 */ /* 0x000fe2000c101b0c */
[----:B------:R-:W-:Y:S05]  /*0770*/  EXIT ;  /* 0x000000000000794d */ /* 0x000fea0003800000 */
.L_x_8:
        /* <DEDUP_REMOVED lines=16> */
.L_x_67:


//--------------------- .text._Z8powArrayPdS_ii   --------------------------
	.section	.text._Z8powArrayPdS_ii,"ax",@progbits
	.align	128
        .global         _Z8powArrayPdS_ii
        .type           _Z8powArrayPdS_ii,@function
        .size           _Z8powArrayPdS_ii,(.L_x_68 - _Z8powArrayPdS_ii)
        .other          _Z8powArrayPdS_ii,@"STO_CUDA_ENTRY STV_DEFAULT"
_Z8powArrayPdS_ii:
.text._Z8powArrayPdS_ii:
[----:B------:R-:W-:Y:S08]  /*0000*/  LDC R1, c[0x0][0x37c] ;  /* 0x0000df00ff017b82 */ /* 0x000ff00000000800 */
[----:B------:R-:W0:Y:S01]  /*0010*/  LDC.64 R8, c[0x0][0x390] ;  /* 0x0000e400ff087b82 */ /* 0x000e220000000a00 */
[----:B------:R-:W1:Y:S01]  /*0020*/  S2R R6, SR_TID.X ;  /* 0x0000000000067919 */ /* 0x000e620000002100 */
[----:B------:R-:W2:Y:S01]  /*0030*/  LDCU.64 UR6, c[0x0][0x358] ;  /* 0x00006b00ff0677ac */ /* 0x000ea20008000a00 */
[----:B------:R-:W-:Y:S01]  /*0040*/  MOV R20, 0x0 ;  /* 0x0000000000147802 */ /* 0x000fe20000000f00 */
[----:B------:R-:W-:-:S04]  /*0050*/  IMAD.MOV.U32 R21, RZ, RZ, 0x3ff00000 ;  /* 0x3ff00000ff157424 */ /* 0x000fc800078e00ff */
[----:B------:R-:W1:Y:S08]  /*0060*/  S2UR UR4, SR_CTAID.X ;  /* 0x00000000000479c3 */ /* 0x000e700000002500 */
[----:B------:R-:W1:Y:S01]  /*0070*/  LDC R5, c[0x0][0x360] ;  /* 0x0000d800ff057b82 */ /* 0x000e620000000800 */
[----:B0-----:R-:W0:Y:S01]  /*0080*/  I2F.U32.RP R0, R8 ;  /* 0x0000000800007306 */ /* 0x001e220000209000 */
[----:B------:R-:W-:-:S07]  /*0090*/  ISETP.NE.U32.AND P2, PT, R8, RZ, PT ;  /* 0x000000ff0800720c */ /* 0x000fce0003f45070 */
[----:B0-----:R-:W0:Y:S01]  /*00a0*/  MUFU.RCP R0, R0 ;  /* 0x0000000000007308 */ /* 0x001e220000001000 */
[----:B-1----:R-:W-:Y:S01]  /*00b0*/  IMAD R5, R5, UR4, R6 ;  /* 0x0000000405057c24 */ /* 0x002fe2000f8e0206 */
[----:B0-----:R-:W-:-:S06]  /*00c0*/  IADD3 R2, PT, PT, R0, 0xffffffe, RZ ;  /* 0x0ffffffe00027810 */ /* 0x001fcc0007ffe0ff */
[----:B------:R0:W1:Y:S02]  /*00d0*/  F2I.FTZ.U32.TRUNC.NTZ R3, R2 ;  /* 0x0000000200037305 */ /* 0x000064000021f000 */
[----:B0-----:R-:W-:Y:S01]  /*00e0*/  HFMA2 R2, -RZ, RZ, 0, 0 ;  /* 0x00000000ff027431 */ /* 0x001fe200000001ff */
[----:B-1----:R-:W-:-:S05]  /*00f0*/  IADD3 R7, PT, PT, RZ, -R3, RZ ;  /* 0x80000003ff077210 */ /* 0x002fca0007ffe0ff */
[----:B------:R-:W-:-:S04]  /*0100*/  IMAD R7, R7, R8, RZ ;  /* 0x0000000807077224 */ /* 0x000fc800078e02ff */
[----:B------:R-:W-:Y:S01]  /*0110*/  IMAD.HI.U32 R4, R3, R7, R2 ;  /* 0x0000000703047227 */ /* 0x000fe200078e0002 */
[----:B------:R-:W-:Y:S01]  /*0120*/  IADD3 R2, PT, PT, R9, -0x1, RZ ;  /* 0xffffffff09027810 */ /* 0x000fe20007ffe0ff */
[----:B------:R-:W0:Y:S04]  /*0130*/  LDC.64 R6, c[0x0][0x380] ;  /* 0x0000e000ff067b82 */ /* 0x000e280000000a00 */
[----:B------:R-:W-:-:S05]  /*0140*/  IMAD.HI.U32 R0, R4, R5, RZ ;  /* 0x0000000504007227 */ /* 0x000fca00078e00ff */
[----:B------:R-:W-:-:S05]  /*0150*/  IADD3 R3, PT, PT, -R0, RZ, RZ ;  /* 0x000000ff00037210 */ /* 0x000fca0007ffe1ff */
[----:B------:R-:W-:-:S05]  /*0160*/  IMAD R3, R8, R3, R5 ;  /* 0x0000000308037224 */ /* 0x000fca00078e0205 */
[----:B------:R-:W-:Y:S01]  /*0170*/  ISETP.GE.U32.AND P0, PT, R3, R8, PT ;  /* 0x000000080300720c */ /* 0x000fe20003f06070 */
[----:B0-----:R-:W-:-:S12]  /*0180*/  IMAD.WIDE R6, R5, 0x8, R6 ;  /* 0x0000000805067825 */ /* 0x001fd800078e0206 */
[-C--:B------:R-:W-:Y:S02]  /*0190*/  @P0 IADD3 R3, PT, PT, R3, -R8.reuse, RZ ;  /* 0x8000000803030210 */ /* 0x080fe40007ffe0ff */
[----:B------:R-:W-:Y:S02]  /*01a0*/  @P0 IADD3 R0, PT, PT, R0, 0x1, RZ ;  /* 0x0000000100000810 */ /* 0x000fe40007ffe0ff */
[----:B------:R-:W-:Y:S02]  /*01b0*/  ISETP.GE.U32.AND P1, PT, R3, R8, PT ;  /* 0x000000080300720c */ /* 0x000fe40003f26070 */
[----:B------:R-:W-:-:S11]  /*01c0*/  ISETP.GE.AND P0, PT, R9, 0x2, PT ;  /* 0x000000020900780c */ /* 0x000fd60003f06270 */
[----:B------:R-:W-:Y:S02]  /*01d0*/  @P1 IADD3 R0, PT, PT, R0, 0x1, RZ ;  /* 0x0000000100001810 */ /* 0x000fe40007ffe0ff */
[----:B------:R-:W-:-:S04]  /*01e0*/  @!P2 LOP3.LUT R0, RZ, R8, RZ, 0x33, !PT ;  /* 0x00000008ff00a212 */ /* 0x000fc800078e33ff */
[----:B------:R-:W-:-:S05]  /*01f0*/  IADD3 R3, PT, PT, -R0, RZ, RZ ;  /* 0x000000ff00037210 */ /* 0x000fca0007ffe1ff */
[----:B------:R-:W-:Y:S01]  /*0200*/  IMAD R3, R8, R3, R5 ;  /* 0x0000000308037224 */ /* 0x000fe200078e0205 */
[----:B--2---:R-:W-:Y:S06]  /*0210*/  @!P0 BRA `(.L_x_9) ;  /* 0x00000004005c8947 */ /* 0x004fec0003800000 */
[----:B------:R-:W-:Y:S01]  /*0220*/  IADD3 R5, PT, PT, R9, -0x2, RZ ;  /* 0xfffffffe09057810 */ /* 0x000fe20007ffe0ff */
[----:B------:R-:W5:Y:S01]  /*0230*/  LDG.E.64 R6, desc[UR6][R6.64] ;  /* 0x0000000606067981 */ /* 0x000f62000c1e1b00 */
[----:B------:R-:W-:Y:S02]  /*0240*/  LOP3.LUT R4, R2, 0x7, RZ, 0xc0, !PT ;  /* 0x0000000702047812 */ /* 0x000fe400078ec0ff */
[----:B------:R-:W-:Y:S02]  /*0250*/  ISETP.GE.U32.AND P0, PT, R5, 0x7, PT ;  /* 0x000000070500780c */ /* 0x000fe40003f06070 */
[----:B------:R-:W-:Y:S02]  /*0260*/  ISETP.NE.AND P1, PT, R4, RZ, PT ;  /* 0x000000ff0400720c */ /* 0x000fe40003f25270 */
[----:B------:R-:W-:Y:S02]  /*0270*/  MOV R5, RZ ;  /* 0x000000ff00057202 */ /* 0x000fe40000000f00 */
[----:B------:R-:W-:-:S02]  /*0280*/  MOV R20, 0x0 ;  /* 0x0000000000147802 */ /* 0x000fc40000000f00 */
[----:B------:R-:W-:-:S05]  /*0290*/  MOV R21, 0x3ff00000 ;  /* 0x3ff0000000157802 */ /* 0x000fca0000000f00 */
[----:B------:R-:W-:Y:S05]  /*02a0*/  @!P0 BRA `(.L_x_10) ;  /* 0x0000000000908947 */ /* 0x000fea0003800000 */
[----:B------:R-:W0:Y:S01]  /*02b0*/  LDC.64 R10, c[0x0][0x388] ;  /* 0x0000e200ff0a7b82 */ /* 0x000e220000000a00 */
[----:B------:R-:W-:Y:S01]  /*02c0*/  LOP3.LUT R5, R2, 0xfffffff8, RZ, 0xc0, !PT ;  /* 0xfffffff802057812 */ /* 0x000fe200078ec0ff */
[----:B------:R-:W-:Y:S02]  /*02d0*/  HFMA2 R21, -RZ, RZ, 1.984375, 0 ;  /* 0x3ff00000ff157431 */ /* 0x000fe400000001ff */
[----:B------:R-:W-:Y:S01]  /*02e0*/  IMAD.MOV.U32 R20, RZ, RZ, 0x0 ;  /* 0x00000000ff147424 */ /* 0x000fe200078e00ff */
[----:B------:R-:W-:Y:S01]  /*02f0*/  UMOV UR4, URZ ;  /* 0x000000ff00047c82 */ /* 0x000fe20008000000 */
[----:B------:R-:W-:-:S07]  /*0300*/  IADD3 R28, PT, PT, -R5, RZ, RZ ;  /* 0x000000ff051c7210 */ /* 0x000fce0007ffe1ff */
.L_x_11:
[C---:B-----5:R-:W-:Y:S01]  /*0310*/  DMUL R22, R6.reuse, R20 ;  /* 0x0000001406167228 */ /* 0x060fe20000000000 */
[----:B------:R-:W-:Y:S01]  /*0320*/  IMAD R12, R0, R9, UR4 ;  /* 0x00000004000c7e24 */ /* 0x000fe2000f8e0209 */
[----:B------:R-:W-:Y:S01]  /*0330*/  IADD3 R28, PT, PT, R28, 0x8, RZ ;  /* 0x000000081c1c7810 */ /* 0x000fe20007ffe0ff */
[----:B------:R-:W-:Y:S02]  /*0340*/  UIADD3 UR4, UPT, UPT, UR4, 0x8, URZ ;  /* 0x0000000804047890 */ /* 0x000fe4000fffe0ff */
[----:B------:R-:W-:Y:S01]  /*0350*/  IMAD R19, R12, R8, R3 ;  /* 0x000000080c137224 */ /* 0x000fe200078e0203 */
[----:B------:R-:W-:Y:S02]  /*0360*/  ISETP.NE.AND P0, PT, R28, RZ, PT ;  /* 0x000000ff1c00720c */ /* 0x000fe40003f05270 */
[----:B------:R-:W-:Y:S01]  /*0370*/  DMUL R12, R6, R22 ;  /* 0x00000016060c7228 */ /* 0x000fe20000000000 */
[----:B0-----:R-:W-:-:S05]  /*0380*/  IMAD.WIDE R18, R19, 0x8, R10 ;  /* 0x0000000813127825 */ /* 0x001fca00078e020a */
[----:B------:R0:W-:Y:S01]  /*0390*/  STG.E.64 desc[UR6][R18.64], R20 ;  /* 0x0000001412007986 */ /* 0x0001e2000c101b06 */
[----:B------:R-:W-:Y:S01]  /*03a0*/  IMAD.WIDE R26, R8, 0x8, R18 ;  /* 0x00000008081a7825 */ /* 0x000fe200078e0212 */
[----:B------:R-:W-:-:S04]  /*03b0*/  DMUL R14, R6, R12 ;  /* 0x0000000c060e7228 */ /* 0x000fc80000000000 */
[----:B------:R1:W-:Y:S01]  /*03c0*/  STG.E.64 desc[UR6][R26.64], R22 ;  /* 0x000000161a007986 */ /* 0x0003e2000c101b06 */
[----:B------:R-:W-:-:S05]  /*03d0*/  IMAD.WIDE R16, R8, 0x8, R26 ;  /* 0x0000000808107825 */ /* 0x000fca00078e021a */
[----:B------:R2:W-:Y:S01]  /*03e0*/  STG.E.64 desc[UR6][R16.64], R12 ;  /* 0x0000000c10007986 */ /* 0x0005e2000c101b06 */
[----:B0-----:R-:W-:Y:S01]  /*03f0*/  DMUL R18, R6, R14 ;  /* 0x0000000e06127228 */ /* 0x001fe20000000000 */
[----:B------:R-:W-:-:S05]  /*0400*/  IMAD.WIDE R20, R8, 0x8, R16 ;  /* 0x0000000808147825 */ /* 0x000fca00078e0210 */
[----:B------:R0:W-:Y:S01]  /*0410*/  STG.E.64 desc[UR6][R20.64], R14 ;  /* 0x0000000e14007986 */ /* 0x0001e2000c101b06 */
[----:B------:R-:W-:Y:S01]  /*0420*/  IMAD.WIDE R24, R8, 0x8, R20 ;  /* 0x0000000808187825 */ /* 0x000fe200078e0214 */
[----:B-1----:R-:W-:-:S04]  /*0430*/  DMUL R22, R6, R18 ;  /* 0x0000001206167228 */ /* 0x002fc80000000000 */
[----:B------:R1:W-:Y:S01]  /*0440*/  STG.E.64 desc[UR6][R24.64], R18 ;  /* 0x0000001218007986 */ /* 0x0003e2000c101b06 */
[----:B--2---:R-:W-:-:S03]  /*0450*/  IMAD.WIDE R12, R8, 0x8, R24 ;  /* 0x00000008080c7825 */ /* 0x004fc600078e0218 */
[----:B------:R-:W-:Y:S02]  /*0460*/  DMUL R16, R6, R22 ;  /* 0x0000001606107228 */ /* 0x000fe40000000000 */
[----:B------:R-:W-:Y:S01]  /*0470*/  STG.E.64 desc[UR6][R12.64], R22 ;  /* 0x000000160c007986 */ /* 0x000fe2000c101b06 */
[----:B0-----:R-:W-:-:S05]  /*0480*/  IMAD.WIDE R14, R8, 0x8, R12 ;  /* 0x00000008080e7825 */ /* 0x001fca00078e020c */
[----:B------:R-:W-:Y:S01]  /*0490*/  DMUL R20, R6, R16 ;  /* 0x0000001006147228 */ /* 0x000fe20000000000 */
[----:B------:R-:W-:Y:S01]  /*04a0*/  STG.E.64 desc[UR6][R14.64], R16 ;  /* 0x000000100e007986 */ /* 0x000fe2000c101b06 */
[----:B-1----:R-:W-:-:S05]  /*04b0*/  IMAD.WIDE R18, R8, 0x8, R14 ;  /* 0x0000000808127825 */ /* 0x002fca00078e020e */
[----:B------:R0:W-:Y:S02]  /*04c0*/  STG.E.64 desc[UR6][R18.64], R20 ;  /* 0x0000001412007986 */ /* 0x0001e4000c101b06 */
[----:B0-----:R-:W-:Y:S01]  /*04d0*/  DMUL R20, R6, R20 ;  /* 0x0000001406147228 */ /* 0x001fe20000000000 */
[----:B------:R-:W-:Y:S10]  /*04e0*/  @P0 BRA `(.L_x_11) ;  /* 0xfffffffc00880947 */ /* 0x000ff4000383ffff */
.L_x_10:
[----:B------:R-:W-:Y:S05]  /*04f0*/  @!P1 BRA `(.L_x_9) ;  /* 0x0000000000a49947 */ /* 0x000fea0003800000 */
[----:B------:R-:W-:Y:S02]  /*0500*/  ISETP.GE.U32.AND P0, PT, R4, 0x4, PT ;  /* 0x000000040400780c */ /* 0x000fe40003f06070 */
[----:B------:R-:W-:-:S04]  /*0510*/  LOP3.LUT R26, R2, 0x3, RZ, 0xc0, !PT ;  /* 0x00000003021a7812 */ /* 0x000fc800078ec0ff */
[----:B------:R-:W-:-:S07]  /*0520*/  ISETP.NE.AND P1, PT, R26, RZ, PT ;  /* 0x000000ff1a00720c */ /* 0x000fce0003f25270 */
[----:B------:R-:W-:Y:S06]  /*0530*/  @!P0 BRA `(.L_x_12) ;  /* 0x0000000000408947 */ /* 0x000fec0003800000 */
[----:B------:R-:W0:Y:S01]  /*0540*/  LDC.64 R12, c[0x0][0x388] ;  /* 0x0000e200ff0c7b82 */ /* 0x000e220000000a00 */
[----:B------:R-:W-:Y:S01]  /*0550*/  IMAD R4, R0, R9, R5 ;  /* 0x0000000900047224 */ /* 0x000fe200078e0205 */
[----:B-----5:R-:W-:Y:S01]  /*0560*/  DMUL R10, R6, R20 ;  /* 0x00000014060a7228 */ /* 0x020fe20000000000 */
[----:B------:R-:W-:Y:S02]  /*0570*/  IADD3 R5, PT, PT, R5, 0x4, RZ ;  /* 0x0000000405057810 */ /* 0x000fe40007ffe0ff */
[----:B------:R-:W-:-:S05]  /*0580*/  IMAD R15, R4, R8, R3 ;  /* 0x00000008040f7224 */ /* 0x000fca00078e0203 */
[----:B------:R-:W-:-:S08]  /*0590*/  DMUL R16, R6, R10 ;  /* 0x0000000a06107228 */ /* 0x000fd00000000000 */
[----:B------:R-:W-:Y:S01]  /*05a0*/  DMUL R22, R6, R16 ;  /* 0x0000001006167228 */ /* 0x000fe20000000000 */
[----:B0-----:R-:W-:-:S05]  /*05b0*/  IMAD.WIDE R12, R15, 0x8, R12 ;  /* 0x000000080f0c7825 */ /* 0x001fca00078e020c */
[----:B------:R0:W-:Y:S01]  /*05c0*/  STG.E.64 desc[UR6][R12.64], R20 ;  /* 0x000000140c007986 */ /* 0x0001e2000c101b06 */
[----:B------:R-:W-:-:S05]  /*05d0*/  IMAD.WIDE R14, R8, 0x8, R12 ;  /* 0x00000008080e7825 */ /* 0x000fca00078e020c */
[----:B------:R1:W-:Y:S01]  /*05e0*/  STG.E.64 desc[UR6][R14.64], R10 ;  /* 0x0000000a0e007986 */ /* 0x0003e2000c101b06 */
[----:B------:R-:W-:-:S05]  /*05f0*/  IMAD.WIDE R18, R8, 0x8, R14 ;  /* 0x0000000808127825 */ /* 0x000fca00078e020e */
[----:B------:R1:W-:Y:S01]  /*0600*/  STG.E.64 desc[UR6][R18.64], R16 ;  /* 0x0000001012007986 */ /* 0x0003e2000c101b06 */
[----:B------:R-:W-:Y:S01]  /*0610*/  IMAD.WIDE R24, R8, 0x8, R18 ;  /* 0x0000000808187825 */ /* 0x000fe200078e0212 */
[----:B0-----:R-:W-:-:S04]  /*0620*/  DMUL R20, R6, R22 ;  /* 0x0000001606147228 */ /* 0x001fc80000000000 */
[----:B------:R1:W-:Y:S07]  /*0630*/  STG.E.64 desc[UR6][R24.64], R22 ;  /* 0x0000001618007986 */ /* 0x0003ee000c101b06 */
.L_x_12:
[----:B------:R-:W-:Y:S05]  /*0640*/  @!P1 BRA `(.L_x_9) ;  /* 0x0000000000509947 */ /* 0x000fea0003800000 */
[----:B------:R-:W-:Y:S02]  /*0650*/  LOP3.LUT R4, R2, 0x1, RZ, 0xc0, !PT ;  /* 0x0000000102047812 */ /* 0x000fe400078ec0ff */
[----:B------:R-:W-:Y:S02]  /*0660*/  ISETP.NE.AND P0, PT, R26, 0x1, PT ;  /* 0x000000011a00780c */ /* 0x000fe40003f05270 */
[----:B------:R-:W-:-:S13]  /*0670*/  ISETP.NE.U32.AND P1, PT, R4, 0x1, PT ;  /* 0x000000010400780c */ /* 0x000fda0003f25070 */
[----:B-1----:R-:W0:Y:S01]  /*0680*/  @!P1 LDC.64 R10, c[0x0][0x388] ;  /* 0x0000e200ff0a9b82 */ /* 0x002e220000000a00 */
[----:B------:R-:W-:Y:S05]  /*0690*/  @!P0 BRA `(.L_x_13) ;  /* 0x0000000000288947 */ /* 0x000fea0003800000 */
[----:B------:R-:W1:Y:S01]  /*06a0*/  LDC.64 R12, c[0x0][0x388] ;  /* 0x0000e200ff0c7b82 */ /* 0x000e620000000a00 */
[----:B------:R-:W-:Y:S01]  /*06b0*/  IMAD R4, R0, R9, R5 ;  /* 0x0000000900047224 */ /* 0x000fe200078e0205 */
[----:B------:R-:W-:-:S03]  /*06c0*/  IADD3 R5, PT, PT, R5, 0x2, RZ ;  /* 0x0000000205057810 */ /* 0x000fc60007ffe0ff */
[----:B------:R-:W-:-:S04]  /*06d0*/  IMAD R15, R4, R8, R3 ;  /* 0x00000008040f7224 */ /* 0x000fc800078e0203 */
[----:B-1----:R-:W-:Y:S01]  /*06e0*/  IMAD.WIDE R12, R15, 0x8, R12 ;  /* 0x000000080f0c7825 */ /* 0x002fe200078e020c */
[----:B-----5:R-:W-:-:S04]  /*06f0*/  DMUL R14, R6, R20 ;  /* 0x00000014060e7228 */ /* 0x020fc80000000000 */
[----:B------:R1:W-:Y:S01]  /*0700*/  STG.E.64 desc[UR6][R12.64], R20 ;  /* 0x000000140c007986 */ /* 0x0003e2000c101b06 */
[----:B------:R-:W-:-:S05]  /*0710*/  IMAD.WIDE R16, R8, 0x8, R12 ;  /* 0x0000000808107825 */ /* 0x000fca00078e020c */
[----:B------:R2:W-:Y:S01]  /*0720*/  STG.E.64 desc[UR6][R16.64], R14 ;  /* 0x0000000e10007986 */ /* 0x0005e2000c101b06 */
[----:B-1----:R-:W-:-:S11]  /*0730*/  DMUL R20, R6, R14 ;  /* 0x0000000e06147228 */ /* 0x002fd60000000000 */
.L_x_13:
[----:B------:R-:W-:-:S04]  /*0740*/  @!P1 IMAD R5, R0, R9, R5 ;  /* 0x0000000900059224 */ /* 0x000fc800078e0205 */
[----:B------:R-:W-:-:S04]  /*0750*/  @!P1 IMAD R5, R5, R8, R3 ;  /* 0x0000000805059224 */ /* 0x000fc800078e0203 */
[----:B0-----:R-:W-:-:S05]  /*0760*/  @!P1 IMAD.WIDE R10, R5, 0x8, R10 ;  /* 0x00000008050a9825 */ /* 0x001fca00078e020a */
[----:B------:R0:W-:Y:S02]  /*0770*/  @!P1 STG.E.64 desc[UR6][R10.64], R20 ;  /* 0x000000140a009986 */ /* 0x0001e4000c101b06 */
[----:B0----5:R-:W-:-:S11]  /*0780*/  @!P1 DMUL R20, R6, R20 ;  /* 0x0000001406149228 */ /* 0x021fd60000000000 */
.L_x_9:
[----:B------:R-:W0:Y:S01]  /*0790*/  LDC.64 R4, c[0x0][0x388] ;  /* 0x0000e200ff047b82 */ /* 0x000e220000000a00 */
[----:B------:R-:W-:-:S04]  /*07a0*/  IMAD R0, R0, R9, R2 ;  /* 0x0000000900007224 */ /* 0x000fc800078e0202 */
[----:B------:R-:W-:-:S04]  /*07b0*/  IMAD R3, R0, R8, R3 ;  /* 0x0000000800037224 */ /* 0x000fc800078e0203 */
[----:B0-----:R-:W-:-:S05]  /*07c0*/  IMAD.WIDE R2, R3, 0x8, R4 ;  /* 0x0000000803027825 */ /* 0x001fca00078e0204 */
[----:B------:R-:W-:Y:S01]  /*07d0*/  STG.E.64 desc[UR6][R2.64], R20 ;  /* 0x0000001402007986 */ /* 0x000fe2000c101b06 */
[----:B------:R-:W-:Y:S05]  /*07e0*/  EXIT ;  /* 0x000000000000794d */ /* 0x000fea0003800000 */
.L_x_14:
        /* <DEDUP_REMOVED lines=9> */
.L_x_68:


//--------------------- .text._Z6vecCpyPdS_       --------------------------
	.section	.text._Z6vecCpyPdS_,"ax",@progbits
	.align	128
        .global         _Z6vecCpyPdS_
        .type           _Z6vecCpyPdS_,@function
        .size           _Z6vecCpyPdS_,(.L_x_69 - _Z6vecCpyPdS_)
        .other          _Z6vecCpyPdS_,@"STO_CUDA_ENTRY STV_DEFAULT"
_Z6vecCpyPdS_:
.text._Z6vecCpyPdS_:
[----:B------:R-:W-:Y:S01]  /*0000*/  LDC R1, c[0x0][0x37c] ;  /* 0x0000df00ff017b82 */ /* 0x000fe20000000800 */
[----:B------:R-:W0:Y:S07]  /*0010*/  S2R R0, SR_TID.X ;  /* 0x0000000000007919 */ /* 0x000e2e0000002100 */
[----:B------:R-:W0:Y:S01]  /*0020*/  S2UR UR6, SR_CTAID.X ;  /* 0x00000000000679c3 */ /* 0x000e220000002500 */
[----:B------:R-:W1:Y:S07]  /*0030*/  LDCU.64 UR4, c[0x0][0x358] ;  /* 0x00006b00ff0477ac */ /* 0x000e6e0008000a00 */
[----:B------:R-:W0:Y:S08]  /*0040*/  LDC R7, c[0x0][0x360] ;  /* 0x0000d800ff077b82 */ /* 0x000e300000000800 */
[----:B------:R-:W2:Y:S08]  /*0050*/  LDC.64 R2, c[0x0][0x388] ;  /* 0x0000e200ff027b82 */ /* 0x000eb00000000a00 */
[----:B------:R-:W3:Y:S01]  /*0060*/  LDC.64 R4, c[0x0][0x380] ;  /* 0x0000e000ff047b82 */ /* 0x000ee20000000a00 */
[----:B0-----:R-:W-:-:S04]  /*0070*/  IMAD R7, R7, UR6, R0 ;  /* 0x0000000607077c24 */ /* 0x001fc8000f8e0200 */
[----:B--2---:R-:W-:-:S06]  /*0080*/  IMAD.WIDE R2, R7, 0x8, R2 ;  /* 0x0000000807027825 */ /* 0x004fcc00078e0202 */
[----:B-1----:R-:W2:Y:S01]  /*0090*/  LDG.E.64 R2, desc[UR4][R2.64] ;  /* 0x0000000402027981 */ /* 0x002ea2000c1e1b00 */
[----:B---3--:R-:W-:-:S05]  /*00a0*/  IMAD.WIDE R4, R7, 0x8, R4 ;  /* 0x0000000807047825 */ /* 0x008fca00078e0204 */
[----:B--2---:R-:W-:Y:S01]  /*00b0*/  STG.E.64 desc[UR4][R4.64], R2 ;  /* 0x0000000204007986 */ /* 0x004fe2000c101b04 */
[----:B------:R-:W-:Y:S05]  /*00c0*/  EXIT ;  /* 0x000000000000794d */ /* 0x000fea0003800000 */
.L_x_15:
        /* <DEDUP_REMOVED lines=11> */
.L_x_69:


//--------------------- .text._Z7scalMulPdS_iS_   --------------------------
	.section	.text._Z7scalMulPdS_iS_,"ax",@progbits
	.align	128
        .global         _Z7scalMulPdS_iS_
        .type           _Z7scalMulPdS_iS_,@function
        .size           _Z7scalMulPdS_iS_,(.L_x_70 - _Z7scalMulPdS_iS_)
        .other          _Z7scalMulPdS_iS_,@"STO_CUDA_ENTRY STV_DEFAULT"
_Z7scalMulPdS_iS_:
.text._Z7scalMulPdS_iS_:
[----:B------:R-:W-:Y:S01]  /*0000*/  LDC R1, c[0x0][0x37c] ;  /* 0x0000df00ff017b82 */ /* 0x000fe20000000800 */
[----:B------:R-:W0:Y:S07]  /*0010*/  S2R R0, SR_TID.X ;  /* 0x0000000000007919 */ /* 0x000e2e0000002100 */
[----:B------:R-:W0:Y:S01]  /*0020*/  S2UR UR4, SR_CTAID.X ;  /* 0x00000000000479c3 */ /* 0x000e220000002500 */
[----:B------:R-:W1:Y:S07]  /*0030*/  LDCU.64 UR8, c[0x0][0x358] ;  /* 0x00006b00ff0877ac */ /* 0x000e6e0008000a00 */
[----:B------:R-:W0:Y:S08]  /*0040*/  LDC R3, c[0x0][0x360] ;  /* 0x0000d800ff037b82 */ /* 0x000e300000000800 */
[----:B------:R-:W2:Y:S01]  /*0050*/  LDC.64 R6, c[0x0][0x388] ;  /* 0x0000e200ff067b82 */ /* 0x000ea20000000a00 */
[----:B0-----:R-:W-:Y:S01]  /*0060*/  IMAD R3, R3, UR4, R0 ;  /* 0x0000000403037c24 */ /* 0x001fe2000f8e0200 */
[----:B------:R-:W0:Y:S03]  /*0070*/  LDCU.64 UR4, c[0x0][0x398] ;  /* 0x00007300ff0477ac */ /* 0x000e260008000a00 */
[----:B--2---:R-:W-:-:S06]  /*0080*/  IMAD.WIDE R6, R3, 0x8, R6 ;  /* 0x0000000803067825 */ /* 0x004fcc00078e0206 */
[----:B-1----:R-:W5:Y:S01]  /*0090*/  LDG.E.64 R6, desc[UR8][R6.64] ;  /* 0x0000000806067981 */ /* 0x002f62000c1e1b00 */
[----:B0-----:R-:W-:-:S04]  /*00a0*/  UISETP.NE.U32.AND UP0, UPT, UR4, URZ, UPT ;  /* 0x000000ff0400728c */ /* 0x001fc8000bf05070 */
[----:B------:R-:W-:-:S09]  /*00b0*/  UISETP.NE.AND.EX UP0, UPT, UR5, URZ, UPT, UP0 ;  /* 0x000000ff0500728c */ /* 0x000fd2000bf05300 */
[----:B------:R-:W-:Y:S05]  /*00c0*/  BRA.U !UP0, `(.L_x_16) ;  /* 0x0000000908547547 */ /* 0x000fea000b800000 */
[----:B------:R-:W0:Y:S02]  /*00d0*/  LDC R2, c[0x0][0x390] ;  /* 0x0000e400ff027b82 */ /* 0x000e240000000800 */
[----:B0-----:R-:W-:-:S13]  /*00e0*/  ISETP.GE.AND P0, PT, R2, 0x1, PT ;  /* 0x000000010200780c */ /* 0x001fda0003f06270 */
[----:B------:R-:W-:Y:S05]  /*00f0*/  @!P0 EXIT ;  /* 0x000000000000894d */ /* 0x000fea0003800000 */
[C---:B------:R-:W-:Y:S01]  /*0100*/  ISETP.GE.U32.AND P1, PT, R2.reuse, 0x10, PT ;  /* 0x000000100200780c */ /* 0x040fe20003f26070 */
[----:B------:R-:W-:Y:S01]  /*0110*/  IMAD R0, R3, R2, RZ ;  /* 0x0000000203007224 */ /* 0x000fe200078e02ff */
[----:B------:R-:W-:Y:S01]  /*0120*/  LOP3.LUT R11, R2, 0xf, RZ, 0xc0, !PT ;  /* 0x0000000f020b7812 */ /* 0x000fe200078ec0ff */
[----:B------:R-:W-:-:S03]  /*0130*/  IMAD.MOV.U32 R3, RZ, RZ, RZ ;  /* 0x000000ffff037224 */ /* 0x000fc600078e00ff */
[----:B------:R-:W-:-:S07]  /*0140*/  ISETP.NE.AND P0, PT, R11, RZ, PT ;  /* 0x000000ff0b00720c */ /* 0x000fce0003f05270 */
[----:B------:R-:W-:Y:S06]  /*0150*/  @!P1 BRA `(.L_x_17) ;  /* 0x0000000400089947 */ /* 0x000fec0003800000 */
[----:B------:R-:W0:Y:S01]  /*0160*/  LDCU.64 UR6, c[0x0][0x380] ;  /* 0x00007000ff0677ac */ /* 0x000e220008000a00 */
[----:B------:R-:W-:Y:S01]  /*0170*/  LOP3.LUT R3, R2, 0x7ffffff0, RZ, 0xc0, !PT ;  /* 0x7ffffff002037812 */ /* 0x000fe200078ec0ff */
[----:B------:R-:W-:Y:S01]  /*0180*/  IMAD.MOV.U32 R2, RZ, RZ, R0 ;  /* 0x000000ffff027224 */ /* 0x000fe200078e0000 */
[----:B------:R-:W-:Y:S02]  /*0190*/  UIADD3 UR4, UP1, UPT, UR4, 0x40, URZ ;  /* 0x0000004004047890 */ /* 0x000fe4000ff3e0ff */
[----:B------:R-:W-:Y:S02]  /*01a0*/  IADD3 R10, PT, PT, -R3, RZ, RZ ;  /* 0x000000ff030a7210 */ /* 0x000fe40007ffe1ff */
[----:B------:R-:W-:Y:S02]  /*01b0*/  UIADD3.X UR5, UPT, UPT, URZ, UR5, URZ, UP1, !UPT ;  /* 0x00000005ff057290 */ /* 0x000fe40008ffe4ff */
[----:B0-----:R-:W-:-:S04]  /*01c0*/  UIADD3 UR6, UP0, UPT, UR6, 0x40, URZ ;  /* 0x0000004006067890 */ /* 0x001fc8000ff1e0ff */
[----:B------:R-:W-:-:S12]  /*01d0*/  UIADD3.X UR7, UPT, UPT, URZ, UR7, URZ, UP0, !UPT ;  /* 0x00000007ff077290 */ /* 0x000fd800087fe4ff */
.L_x_18:
[----:B------:R-:W-:Y:S01]  /*01e0*/  MOV R5, UR7 ;  /* 0x0000000700057c02 */ /* 0x000fe20008000f00 */
[----:B------:R-:W-:-:S04]  /*01f0*/  IMAD.U32 R4, RZ, RZ, UR6 ;  /* 0x00000006ff047e24 */ /* 0x000fc8000f8e00ff */
[----:B------:R-:W-:-:S05]  /*0200*/  IMAD.WIDE R4, R2, 0x8, R4 ;  /* 0x0000000802047825 */ /* 0x000fca00078e0204 */
[----:B-1----:R-:W2:Y:S01]  /*0210*/  LDG.E.64 R8, desc[UR8][R4.64+-0x40] ;  /* 0xffffc00804087981 */ /* 0x002ea2000c1e1b00 */
[----:B------:R-:W-:Y:S01]  /*0220*/  MOV R15, UR5 ;  /* 0x00000005000f7c02 */ /* 0x000fe20008000f00 */
[----:B------:R-:W-:Y:S01]  /*0230*/  IMAD.U32 R14, RZ, RZ, UR4 ;  /* 0x00000004ff0e7e24 */ /* 0x000fe2000f8e00ff */
[----:B--2--5:R-:W-:-:S03]  /*0240*/  DMUL R12, R6, R8 ;  /* 0x00000008060c7228 */ /* 0x024fc60000000000 */
[----:B------:R-:W-:-:S05]  /*0250*/  IMAD.WIDE R8, R2, 0x8, R14 ;  /* 0x0000000802087825 */ /* 0x000fca00078e020e */
[----:B------:R0:W-:Y:S04]  /*0260*/  STG.E.64 desc[UR8][R8.64+-0x40], R12 ;  /* 0xffffc00c08007986 */ /* 0x0001e8000c101b08 */
[----:B------:R-:W2:Y:S02]  /*0270*/  LDG.E.64 R14, desc[UR8][R4.64+-0x38] ;  /* 0xffffc808040e7981 */ /* 0x000ea4000c1e1b00 */
[----:B--2---:R-:W-:-:S07]  /*0280*/  DMUL R14, R6, R14 ;  /* 0x0000000e060e7228 */ /* 0x004fce0000000000 */
[----:B------:R1:W-:Y:S04]  /*0290*/  STG.E.64 desc[UR8][R8.64+-0x38], R14 ;  /* 0xffffc80e08007986 */ /* 0x0003e8000c101b08 */
[----:B------:R-:W2:Y:S02]  /*02a0*/  LDG.E.64 R16, desc[UR8][R4.64+-0x30] ;  /* 0xffffd00804107981 */ /* 0x000ea4000c1e1b00 */
[----:B--2---:R-:W-:-:S07]  /*02b0*/  DMUL R16, R6, R16 ;  /* 0x0000001006107228 */ /* 0x004fce0000000000 */
[----:B------:R2:W-:Y:S04]  /*02c0*/  STG.E.64 desc[UR8][R8.64+-0x30], R16 ;  /* 0xffffd01008007986 */ /* 0x0005e8000c101b08 */
[----:B------:R-:W3:Y:S02]  /*02d0*/  LDG.E.64 R18, desc[UR8][R4.64+-0x28] ;  /* 0xffffd80804127981 */ /* 0x000ee4000c1e1b00 */
[----:B---3--:R-:W-:-:S07]  /*02e0*/  DMUL R18, R6, R18 ;  /* 0x0000001206127228 */ /* 0x008fce0000000000 */
[----:B------:R3:W-:Y:S04]  /*02f0*/  STG.E.64 desc[UR8][R8.64+-0x28], R18 ;  /* 0xffffd81208007986 */ /* 0x0007e8000c101b08 */
[----:B------:R-:W4:Y:S02]  /*0300*/  LDG.E.64 R20, desc[UR8][R4.64+-0x20] ;  /* 0xffffe00804147981 */ /* 0x000f24000c1e1b00 */
[----:B----4-:R-:W-:-:S07]  /*0310*/  DMUL R20, R6, R20 ;  /* 0x0000001406147228 */ /* 0x010fce0000000000 */
[----:B------:R4:W-:Y:S04]  /*0320*/  STG.E.64 desc[UR8][R8.64+-0x20], R20 ;  /* 0xffffe01408007986 */ /* 0x0009e8000c101b08 */
[----:B0-----:R-:W2:Y:S02]  /*0330*/  LDG.E.64 R12, desc[UR8][R4.64+-0x18] ;  /* 0xffffe808040c7981 */ /* 0x001ea4000c1e1b00 */
[----:B--2---:R-:W-:-:S07]  /*0340*/  DMUL R12, R6, R12 ;  /* 0x0000000c060c7228 */ /* 0x004fce0000000000 */
[----:B------:R0:W-:Y:S04]  /*0350*/  STG.E.64 desc[UR8][R8.64+-0x18], R12 ;  /* 0xffffe80c08007986 */ /* 0x0001e8000c101b08 */
[----:B-1----:R-:W2:Y:S02]  /*0360*/  LDG.E.64 R14, desc[UR8][R4.64+-0x10] ;  /* 0xfffff008040e7981 */ /* 0x002ea4000c1e1b00 */
[----:B--2---:R-:W-:-:S07]  /*0370*/  DMUL R14, R6, R14 ;  /* 0x0000000e060e7228 */ /* 0x004fce0000000000 */
[----:B------:R1:W-:Y:S04]  /*0380*/  STG.E.64 desc[UR8][R8.64+-0x10], R14 ;  /* 0xfffff00e08007986 */ /* 0x0003e8000c101b08 */
[----:B------:R-:W2:Y:S02]  /*0390*/  LDG.E.64 R16, desc[UR8][R4.64+-0x8] ;  /* 0xfffff80804107981 */ /* 0x000ea4000c1e1b00 */
[----:B--2---:R-:W-:-:S07]  /*03a0*/  DMUL R16, R6, R16 ;  /* 0x0000001006107228 */ /* 0x004fce0000000000 */
[----:B------:R2:W-:Y:S04]  /*03b0*/  STG.E.64 desc[UR8][R8.64+-0x8], R16 ;  /* 0xfffff81008007986 */ /* 0x0005e8000c101b08 */
[----:B---3--:R-:W3:Y:S02]  /*03c0*/  LDG.E.64 R18, desc[UR8][R4.64] ;  /* 0x0000000804127981 */ /* 0x008ee4000c1e1b00 */
[----:B---3--:R-:W-:-:S07]  /*03d0*/  DMUL R18, R6, R18 ;  /* 0x0000001206127228 */ /* 0x008fce0000000000 */
[----:B------:R3:W-:Y:S04]  /*03e0*/  STG.E.64 desc[UR8][R8.64], R18 ;  /* 0x0000001208007986 */ /* 0x0007e8000c101b08 */
[----:B----4-:R-:W4:Y:S02]  /*03f0*/  LDG.E.64 R20, desc[UR8][R4.64+0x8] ;  /* 0x0000080804147981 */ /* 0x010f24000c1e1b00 */
        /* <DEDUP_REMOVED lines=11> */
[----:B---3--:R-:W2:Y:S02]  /*04b0*/  LDG.E.64 R18, desc[UR8][R4.64+0x28] ;  /* 0x0000280804127981 */ /* 0x008ea4000c1e1b00 */
[----:B--2---:R-:W-:-:S07]  /*04c0*/  DMUL R18, R6, R18 ;  /* 0x0000001206127228 */ /* 0x004fce0000000000 */
[----:B------:R1:W-:Y:S04]  /*04d0*/  STG.E.64 desc[UR8][R8.64+0x28], R18 ;  /* 0x0000281208007986 */ /* 0x0003e8000c101b08 */
[----:B----4-:R-:W2:Y:S01]  /*04e0*/  LDG.E.64 R20, desc[UR8][R4.64+0x30] ;  /* 0x0000300804147981 */ /* 0x010ea2000c1e1b00 */
[----:B------:R-:W-:Y:S01]  /*04f0*/  VIADD R10, R10, 0x10 ;  /* 0x000000100a0a7836 */ /* 0x000fe20000000000 */
[----:B--2---:R-:W-:-:S07]  /*0500*/  DMUL R20, R6, R20 ;  /* 0x0000001406147228 */ /* 0x004fce0000000000 */
[----:B------:R1:W-:Y:S04]  /*0510*/  STG.E.64 desc[UR8][R8.64+0x30], R20 ;  /* 0x0000301408007986 */ /* 0x0003e8000c101b08 */
[----:B0-----:R-:W2:Y:S01]  /*0520*/  LDG.E.64 R12, desc[UR8][R4.64+0x38] ;  /* 0x00003808040c7981 */ /* 0x001ea2000c1e1b00 */
[----:B------:R-:W-:Y:S02]  /*0530*/  ISETP.NE.AND P1, PT, R10, RZ, PT ;  /* 0x000000ff0a00720c */ /* 0x000fe40003f25270 */
[----:B------:R-:W-:Y:S01]  /*0540*/  IADD3 R2, PT, PT, R2, 0x10, RZ ;  /* 0x0000001002027810 */ /* 0x000fe20007ffe0ff */
[----:B--2---:R-:W-:-:S07]  /*0550*/  DMUL R12, R6, R12 ;  /* 0x0000000c060c7228 */ /* 0x004fce0000000000 */
[----:B------:R1:W-:Y:S03]  /*0560*/  STG.E.64 desc[UR8][R8.64+0x38], R12 ;  /* 0x0000380c08007986 */ /* 0x0003e6000c101b08 */
[----:B------:R-:W-:Y:S05]  /*0570*/  @P1 BRA `(.L_x_18) ;  /* 0xfffffffc00181947 */ /* 0x000fea000383ffff */
.L_x_17:
[----:B------:R-:W-:Y:S05]  /*0580*/  @!P0 EXIT ;  /* 0x000000000000894d */ /* 0x000fea0003800000 */
[----:B------:R-:W0:Y:S01]  /*0590*/  LDCU UR4, c[0x0][0x390] ;  /* 0x00007200ff0477ac */ /* 0x000e220008000800 */
[----:B------:R-:W-:Y:S01]  /*05a0*/  ISETP.GE.U32.AND P0, PT, R11, 0x8, PT ;  /* 0x000000080b00780c */ /* 0x000fe20003f06070 */
[----:B0-----:R-:W-:-:S06]  /*05b0*/  ULOP3.LUT UR5, UR4, 0x7, URZ, 0xc0, !UPT ;  /* 0x0000000704057892 */ /* 0x001fcc000f8ec0ff */
[----:B------:R-:W-:-:S06]  /*05c0*/  ISETP.NE.AND P1, PT, RZ, UR5, PT ;  /* 0x00000005ff007c0c */ /* 0x000fcc000bf25270 */
[----:B------:R-:W-:Y:S07]  /*05d0*/  @!P0 BRA `(.L_x_19) ;  /* 0x0000000000788947 */ /* 0x000fee0003800000 */
[----:B------:R-:W0:Y:S01]  /*05e0*/  LDC.64 R4, c[0x0][0x380] ;  /* 0x0000e000ff047b82 */ /* 0x000e220000000a00 */
[----:B-1----:R-:W-:-:S07]  /*05f0*/  IMAD.IADD R15, R0, 0x1, R3 ;  /* 0x00000001000f7824 */ /* 0x002fce00078e0203 */
[----:B------:R-:W1:Y:S01]  /*0600*/  LDC.64 R12, c[0x0][0x398] ;  /* 0x0000e600ff0c7b82 */ /* 0x000e620000000a00 */
[----:B0-----:R-:W-:-:S05]  /*0610*/  IMAD.WIDE R4, R15, 0x8, R4 ;  /* 0x000000080f047825 */ /* 0x001fca00078e0204 */
[----:B------:R-:W2:Y:S02]  /*0620*/  LDG.E.64 R8, desc[UR8][R4.64] ;  /* 0x0000000804087981 */ /* 0x000ea4000c1e1b00 */
[----:B--2--5:R-:W-:Y:S01]  /*0630*/  DMUL R10, R6, R8 ;  /* 0x00000008060a7228 */ /* 0x024fe20000000000 */
[----:B-1----:R-:W-:-:S06]  /*0640*/  IMAD.WIDE R8, R15, 0x8, R12 ;  /* 0x000000080f087825 */ /* 0x002fcc00078e020c */
        /* <DEDUP_REMOVED lines=13> */
[----:B0-----:R-:W4:Y:S02]  /*0720*/  LDG.E.64 R10, desc[UR8][R4.64+0x28] ;  /* 0x00002808040a7981 */ /* 0x001f24000c1e1b00 */
[----:B----4-:R-:W-:-:S07]  /*0730*/  DMUL R10, R6, R10 ;  /* 0x0000000a060a7228 */ /* 0x010fce0000000000 */
[----:B------:R3:W-:Y:S04]  /*0740*/  STG.E.64 desc[UR8][R8.64+0x28], R10 ;  /* 0x0000280a08007986 */ /* 0x0007e8000c101b08 */
[----:B-1----:R-:W4:Y:S02]  /*0750*/  LDG.E.64 R12, desc[UR8][R4.64+0x30] ;  /* 0x00003008040c7981 */ /* 0x002f24000c1e1b00 */
[----:B----4-:R-:W-:-:S07]  /*0760*/  DMUL R12, R6, R12 ;  /* 0x0000000c060c7228 */ /* 0x010fce0000000000 */
[----:B------:R3:W-:Y:S04]  /*0770*/  STG.E.64 desc[UR8][R8.64+0x30], R12 ;  /* 0x0000300c08007986 */ /* 0x0007e8000c101b08 */
[----:B--2---:R-:W2:Y:S01]  /*0780*/  LDG.E.64 R14, desc[UR8][R4.64+0x38] ;  /* 0x00003808040e7981 */ /* 0x004ea2000c1e1b00 */
[----:B------:R-:W-:Y:S01]  /*0790*/  IADD3 R3, PT, PT, R3, 0x8, RZ ;  /* 0x0000000803037810 */ /* 0x000fe20007ffe0ff */
[----:B--2---:R-:W-:-:S07]  /*07a0*/  DMUL R14, R6, R14 ;  /* 0x0000000e060e7228 */ /* 0x004fce0000000000 */
[----:B------:R3:W-:Y:S04]  /*07b0*/  STG.E.64 desc[UR8][R8.64+0x38], R14 ;  /* 0x0000380e08007986 */ /* 0x0007e8000c101b08 */
.L_x_19:
[----:B------:R-:W-:Y:S05]  /*07c0*/  @!P1 EXIT ;  /* 0x000000000000994d */ /* 0x000fea0003800000 */
[----:B------:R-:W-:Y:S02]  /*07d0*/  UISETP.GE.U32.AND UP0, UPT, UR5, 0x4, UPT ;  /* 0x000000040500788c */ /* 0x000fe4000bf06070 */
[----:B------:R-:W-:-:S06]  /*07e0*/  ULOP3.LUT UR4, UR4, 0x3, URZ, 0xc0, !UPT ;  /* 0x0000000304047892 */ /* 0x000fcc000f8ec0ff */
[----:B------:R-:W-:Y:S01]  /*07f0*/  ISETP.NE.AND P0, PT, RZ, UR4, PT ;  /* 0x00000004ff007c0c */ /* 0x000fe2000bf05270 */
[----:B------:R-:W-:-:S12]  /*0800*/  BRA.U !UP0, `(.L_x_20) ;  /* 0x0000000108487547 */ /* 0x000fd8000b800000 */
[----:B------:R-:W0:Y:S01]  /*0810*/  LDC.64 R4, c[0x0][0x380] ;  /* 0x0000e000ff047b82 */ /* 0x000e220000000a00 */
[----:B-1-3--:R-:W-:-:S07]  /*0820*/  IMAD.IADD R17, R0, 0x1, R3 ;  /* 0x0000000100117824 */ /* 0x00afce00078e0203 */
[----:B------:R-:W1:Y:S01]  /*0830*/  LDC.64 R8, c[0x0][0x398] ;  /* 0x0000e600ff087b82 */ /* 0x000e620000000a00 */
[----:B0-----:R-:W-:-:S05]  /*0840*/  IMAD.WIDE R14, R17, 0x8, R4 ;  /* 0x00000008110e7825 */ /* 0x001fca00078e0204 */
[----:B------:R-:W2:Y:S01]  /*0850*/  LDG.E.64 R4, desc[UR8][R14.64] ;  /* 0x000000080e047981 */ /* 0x000ea2000c1e1b00 */
[----:B-1----:R-:W-:Y:S01]  /*0860*/  IMAD.WIDE R16, R17, 0x8, R8 ;  /* 0x0000000811107825 */ /* 0x002fe200078e0208 */
[----:B--2--5:R-:W-:-:S07]  /*0870*/  DMUL R4, R6, R4 ;  /* 0x0000000406047228 */ /* 0x024fce0000000000 */
[----:B------:R0:W-:Y:S04]  /*0880*/  STG.E.64 desc[UR8][R16.64], R4 ;  /* 0x0000000410007986 */ /* 0x0001e8000c101b08 */
[----:B------:R-:W2:Y:S02]  /*0890*/  LDG.E.64 R8, desc[UR8][R14.64+0x8] ;  /* 0x000008080e087981 */ /* 0x000ea4000c1e1b00 */
[----:B--2---:R-:W-:-:S07]  /*08a0*/  DMUL R8, R6, R8 ;  /* 0x0000000806087228 */ /* 0x004fce0000000000 */
[----:B------:R0:W-:Y:S04]  /*08b0*/  STG.E.64 desc[UR8][R16.64+0x8], R8 ;  /* 0x0000080810007986 */ /* 0x0001e8000c101b08 */
[----:B------:R-:W2:Y:S02]  /*08c0*/  LDG.E.64 R10, desc[UR8][R14.64+0x10] ;  /* 0x000010080e0a7981 */ /* 0x000ea4000c1e1b00 */
[----:B--2---:R-:W-:-:S07]  /*08d0*/  DMUL R10, R6, R10 ;  /* 0x0000000a060a7228 */ /* 0x004fce0000000000 */
[----:B------:R0:W-:Y:S04]  /*08e0*/  STG.E.64 desc[UR8][R16.64+0x10], R10 ;  /* 0x0000100a10007986 */ /* 0x0001e8000c101b08 */
[----:B------:R-:W2:Y:S01]  /*08f0*/  LDG.E.64 R12, desc[UR8][R14.64+0x18] ;  /* 0x000018080e0c7981 */ /* 0x000ea2000c1e1b00 */
[----:B------:R-:W-:Y:S01]  /*0900*/  IADD3 R3, PT, PT, R3, 0x4, RZ ;  /* 0x0000000403037810 */ /* 0x000fe20007ffe0ff */
[----:B--2---:R-:W-:-:S07]  /*0910*/  DMUL R12, R6, R12 ;  /* 0x0000000c060c7228 */ /* 0x004fce0000000000 */
[----:B------:R0:W-:Y:S04]  /*0920*/  STG.E.64 desc[UR8][R16.64+0x18], R12 ;  /* 0x0000180c10007986 */ /* 0x0001e8000c101b08 */
.L_x_20:
[----:B------:R-:W-:Y:S05]  /*0930*/  @!P0 EXIT ;  /* 0x000000000000894d */ /* 0x000fea0003800000 */
[----:B01-3--:R-:W0:Y:S01]  /*0940*/  LDC.64 R12, c[0x0][0x380] ;  /* 0x0000e000ff0c7b82 */ /* 0x00be220000000a00 */
[----:B------:R-:W-:Y:S01]  /*0950*/  IMAD.IADD R15, R0, 0x1, R3 ;  /* 0x00000001000f7824 */ /* 0x000fe200078e0203 */
[----:B------:R-:W-:-:S06]  /*0960*/  UIADD3 UR4, UPT, UPT, -UR4, URZ, URZ ;  /* 0x000000ff04047290 */ /* 0x000fcc000fffe1ff */
[----:B------:R-:W1:Y:S06]  /*0970*/  LDC.64 R10, c[0x0][0x398] ;  /* 0x0000e600ff0a7b82 */ /* 0x000e6c0000000a00 */
.L_x_21:
[----:B0-----:R-:W-:-:S06]  /*0980*/  IMAD.WIDE R4, R15, 0x8, R12 ;  /* 0x000000080f047825 */ /* 0x001fcc00078e020c */
[----:B--2---:R-:W2:Y:S01]  /*0990*/  LDG.E.64 R4, desc[UR8][R4.64] ;  /* 0x0000000804047981 */ /* 0x004ea2000c1e1b00 */
[C---:B-1----:R-:W-:Y:S01]  /*09a0*/  IMAD.WIDE R2, R15.reuse, 0x8, R10 ;  /* 0x000000080f027825 */ /* 0x042fe200078e020a */
[----:B------:R-:W-:Y:S01]  /*09b0*/  UIADD3 UR4, UPT, UPT, UR4, 0x1, URZ ;  /* 0x0000000104047890 */ /* 0x000fe2000fffe0ff */
[----:B------:R-:W-:-:S03]  /*09c0*/  IADD3 R15, PT, PT, R15, 0x1, RZ ;  /* 0x000000010f0f7810 */ /* 0x000fc60007ffe0ff */
[----:B------:R-:W-:Y:S01]  /*09d0*/  UISETP.NE.AND UP0, UPT, UR4, URZ, UPT ;  /* 0x000000ff0400728c */ /* 0x000fe2000bf05270 */
[----:B--2--5:R-:W-:-:S07]  /*09e0*/  DMUL R8, R6, R4 ;  /* 0x0000000406087228 */ /* 0x024fce0000000000 */
[----:B------:R2:W-:Y:S01]  /*09f0*/  STG.E.64 desc[UR8][R2.64], R8 ;  /* 0x0000000802007986 */ /* 0x0005e2000c101b08 */
[----:B------:R-:W-:Y:S05]  /*0a00*/  BRA.U UP0, `(.L_x_21) ;  /* 0xfffffffd00dc7547 */ /* 0x000fea000b83ffff */
[----:B------:R-:W-:Y:S05]  /*0a10*/  EXIT ;  /* 0x000000000000794d */ /* 0x000fea0003800000 */
.L_x_16:
        /* <DEDUP_REMOVED lines=10> */
[----:B------:R-:W-:Y:S02]  /*0ac0*/  LOP3.LUT R3, R4, 0x7ffffff0, RZ, 0xc0, !PT ;  /* 0x7ffffff004037812 */ /* 0x000fe400078ec0ff */
[----:B------:R-:W-:-:S03]  /*0ad0*/  MOV R4, R2 ;  /* 0x0000000200047202 */ /* 0x000fc60000000f00 */
[----:B------:R-:W-:Y:S01]  /*0ae0*/  IMAD.MOV R5, RZ, RZ, -R3 ;  /* 0x000000ffff057224 */ /* 0x000fe200078e0a03 */
[----:B0-----:R-:W-:-:S04]  /*0af0*/  UIADD3 UR4, UP0, UPT, UR4, 0x40, URZ ;  /* 0x0000004004047890 */ /* 0x001fc8000ff1e0ff */
[----:B------:R-:W-:-:S12]  /*0b00*/  UIADD3.X UR5, UPT, UPT, URZ, UR5, URZ, UP0, !UPT ;  /* 0x00000005ff057290 */ /* 0x000fd800087fe4ff */
.L_x_23:
[----:B0-----:R-:W-:Y:S01]  /*0b10*/  MOV R10, UR4 ;  /* 0x00000004000a7c02 */ /* 0x001fe20008000f00 */
[----:B------:R-:W-:-:S04]  /*0b20*/  IMAD.U32 R11, RZ, RZ, UR5 ;  /* 0x00000005ff0b7e24 */ /* 0x000fc8000f8e00ff */
[----:B------:R-:W-:-:S05]  /*0b30*/  IMAD.WIDE R10, R4, 0x8, R10 ;  /* 0x00000008040a7825 */ /* 0x000fca00078e020a */
[----:B------:R-:W2:Y:S04]  /*0b40*/  LDG.E.64 R20, desc[UR8][R10.64+-0x40] ;  /* 0xffffc0080a147981 */ /* 0x000ea8000c1e1b00 */
[----:B------:R-:W3:Y:S04]  /*0b50*/  LDG.E.64 R18, desc[UR8][R10.64+-0x38] ;  /* 0xffffc8080a127981 */ /* 0x000ee8000c1e1b00 */
[----:B------:R-:W4:Y:S04]  /*0b60*/  LDG.E.64 R12, desc[UR8][R10.64+-0x30] ;  /* 0xffffd0080a0c7981 */ /* 0x000f28000c1e1b00 */
[----:B------:R-:W4:Y:S04]  /*0b70*/  LDG.E.64 R14, desc[UR8][R10.64+-0x18] ;  /* 0xffffe8080a0e7981 */ /* 0x000f28000c1e1b00 */
[----:B------:R-:W4:Y:S04]  /*0b80*/  LDG.E.64 R16, desc[UR8][R10.64+-0x10] ;  /* 0xfffff0080a107981 */ /* 0x000f28000c1e1b00 */
[----:B------:R-:W4:Y:S04]  /*0b90*/  LDG.E.64 R8, desc[UR8][R10.64+-0x8] ;  /* 0xfffff8080a087981 */ /* 0x000f28000c1e1b00 */
[----:B------:R-:W4:Y:S04]  /*0ba0*/  LDG.E.64 R26, desc[UR8][R10.64+-0x28] ;  /* 0xffffd8080a1a7981 */ /* 0x000f28000c1e1b00 */
[----:B------:R-:W4:Y:S04]  /*0bb0*/  LDG.E.64 R28, desc[UR8][R10.64+-0x20] ;  /* 0xffffe0080a1c7981 */ /* 0x000f28000c1e1b00 */
[----:B------:R-:W4:Y:S04]  /*0bc0*/  LDG.E.64 R24, desc[UR8][R10.64] ;  /* 0x000000080a187981 */ /* 0x000f28000c1e1b00 */
[----:B------:R-:W4:Y:S01]  /*0bd0*/  LDG.E.64 R22, desc[UR8][R10.64+0x8] ;  /* 0x000008080a167981 */ /* 0x000f22000c1e1b00 */
[----:B--2--5:R-:W-:-:S02]  /*0be0*/  DMUL R20, R6, R20 ;  /* 0x0000001406147228 */ /* 0x024fc40000000000 */
[C---:B---3--:R-:W-:Y:S02]  /*0bf0*/  DMUL R18, R6.reuse, R18 ;  /* 0x0000001206127228 */ /* 0x048fe40000000000 */
[C---:B----4-:R-:W-:Y:S02]  /*0c00*/  DMUL R12, R6.reuse, R12 ;  /* 0x0000000c060c7228 */ /* 0x050fe40000000000 */
[C---:B------:R-:W-:Y:S02]  /*0c10*/  DMUL R14, R6.reuse, R14 ;  /* 0x0000000e060e7228 */ /* 0x040fe40000000000 */
[C---:B------:R-:W-:Y:S02]  /*0c20*/  DMUL R16, R6.reuse, R16 ;  /* 0x0000001006107228 */ /* 0x040fe40000000000 */
[----:B------:R-:W-:Y:S01]  /*0c30*/  DMUL R8, R6, R8 ;  /* 0x0000000806087228 */ /* 0x000fe20000000000 */
[----:B------:R0:W-:Y:S04]  /*0c40*/  STG.E.64 desc[UR8][R10.64+-0x40], R20 ;  /* 0xffffc0140a007986 */ /* 0x0001e8000c101b08 */
[----:B------:R1:W-:Y:S04]  /*0c50*/  STG.E.64 desc[UR8][R10.64+-0x38], R18 ;  /* 0xffffc8120a007986 */ /* 0x0003e8000c101b08 */
[----:B------:R-:W-:Y:S04]  /*0c60*/  STG.E.64 desc[UR8][R10.64+-0x30], R12 ;  /* 0xffffd00c0a007986 */ /* 0x000fe8000c101b08 */
[----:B------:R-:W-:Y:S04]  /*0c70*/  STG.E.64 desc[UR8][R10.64+-0x18], R14 ;  /* 0xffffe80e0a007986 */ /* 0x000fe8000c101b08 */
[----:B------:R2:W-:Y:S04]  /*0c80*/  STG.E.64 desc[UR8][R10.64+-0x10], R16 ;  /* 0xfffff0100a007986 */ /* 0x0005e8000c101b08 */
[----:B------:R3:W-:Y:S04]  /*0c90*/  STG.E.64 desc[UR8][R10.64+-0x8], R8 ;  /* 0xfffff8080a007986 */ /* 0x0007e8000c101b08 */
[----:B0-----:R-:W4:Y:S04]  /*0ca0*/  LDG.E.64 R20, desc[UR8][R10.64+0x18] ;  /* 0x000018080a147981 */ /* 0x001f28000c1e1b00 */
[----:B-1----:R-:W4:Y:S04]  /*0cb0*/  LDG.E.64 R18, desc[UR8][R10.64+0x20] ;  /* 0x000020080a127981 */ /* 0x002f28000c1e1b00 */
[----:B--2---:R-:W2:Y:S04]  /*0cc0*/  LDG.E.64 R16, desc[UR8][R10.64+0x28] ;  /* 0x000028080a107981 */ /* 0x004ea8000c1e1b00 */
[----:B---3--:R-:W3:Y:S04]  /*0cd0*/  LDG.E.64 R8, desc[UR8][R10.64+0x10] ;  /* 0x000010080a087981 */ /* 0x008ee8000c1e1b00 */
[----:B------:R-:W3:Y:S04]  /*0ce0*/  LDG.E.64 R14, desc[UR8][R10.64+0x30] ;  /* 0x000030080a0e7981 */ /* 0x000ee8000c1e1b00 */
[----:B------:R-:W3:Y:S01]  /*0cf0*/  LDG.E.64 R12, desc[UR8][R10.64+0x38] ;  /* 0x000038080a0c7981 */ /* 0x000ee2000c1e1b00 */
[----:B------:R-:W-:-:S04]  /*0d00*/  IADD3 R5, PT, PT, R5, 0x10, RZ ;  /* 0x0000001005057810 */ /* 0x000fc80007ffe0ff */
[----:B------:R-:W-:Y:S01]  /*0d10*/  ISETP.NE.AND P1, PT, R5, RZ, PT ;  /* 0x000000ff0500720c */ /* 0x000fe20003f25270 */
[C---:B------:R-:W-:Y:S02]  /*0d20*/  DMUL R26, R6.reuse, R26 ;  /* 0x0000001a061a7228 */ /* 0x040fe40000000000 */
[C---:B------:R-:W-:Y:S02]  /*0d30*/  DMUL R28, R6.reuse, R28 ;  /* 0x0000001c061c7228 */ /* 0x040fe40000000000 */
[C---:B------:R-:W-:Y:S02]  /*0d40*/  DMUL R24, R6.reuse, R24 ;  /* 0x0000001806187228 */ /* 0x040fe40000000000 */
[----:B------:R-:W-:Y:S01]  /*0d50*/  DMUL R22, R6, R22 ;  /* 0x0000001606167228 */ /* 0x000fe20000000000 */
[----:B------:R0:W-:Y:S01]  /*0d60*/  STG.E.64 desc[UR8][R10.64+-0x28], R26 ;  /* 0xffffd81a0a007986 */ /* 0x0001e2000c101b08 */
[----:B------:R-:W-:-:S03]  /*0d70*/  VIADD R4, R4, 0x10 ;  /* 0x0000001004047836 */ /* 0x000fc60000000000 */
[----:B------:R0:W-:Y:S04]  /*0d80*/  STG.E.64 desc[UR8][R10.64+-0x20], R28 ;  /* 0xffffe01c0a007986 */ /* 0x0001e8000c101b08 */
[----:B------:R0:W-:Y:S04]  /*0d90*/  STG.E.64 desc[UR8][R10.64], R24 ;  /* 0x000000180a007986 */ /* 0x0001e8000c101b08 */
[----:B------:R0:W-:Y:S01]  /*0da0*/  STG.E.64 desc[UR8][R10.64+0x8], R22 ;  /* 0x000008160a007986 */ /* 0x0001e2000c101b08 */
[C---:B----4-:R-:W-:Y:S02]  /*0db0*/  DMUL R20, R6.reuse, R20 ;  /* 0x0000001406147228 */ /* 0x050fe40000000000 */
[----:B------:R-:W-:-:S02]  /*0dc0*/  DMUL R18, R6, R18 ;  /* 0x0000001206127228 */ /* 0x000fc40000000000 */
[C---:B--2---:R-:W-:Y:S02]  /*0dd0*/  DMUL R16, R6.reuse, R16 ;  /* 0x0000001006107228 */ /* 0x044fe40000000000 */
[C---:B---3--:R-:W-:Y:S02]  /*0de0*/  DMUL R8, R6.reuse, R8 ;  /* 0x0000000806087228 */ /* 0x048fe40000000000 */
[C---:B------:R-:W-:Y:S02]  /*0df0*/  DMUL R14, R6.reuse, R14 ;  /* 0x0000000e060e7228 */ /* 0x040fe40000000000 */
[----:B------:R-:W-:-:S03]  /*0e00*/  DMUL R12, R6, R12 ;  /* 0x0000000c060c7228 */ /* 0x000fc60000000000 */
[----:B------:R0:W-:Y:S04]  /*0e10*/  STG.E.64 desc[UR8][R10.64+0x10], R8 ;  /* 0x000010080a007986 */ /* 0x0001e8000c101b08 */
[----:B------:R0:W-:Y:S04]  /*0e20*/  STG.E.64 desc[UR8][R10.64+0x18], R20 ;  /* 0x000018140a007986 */ /* 0x0001e8000c101b08 */
[----:B------:R0:W-:Y:S04]  /*0e30*/  STG.E.64 desc[UR8][R10.64+0x20], R18 ;  /* 0x000020120a007986 */ /* 0x0001e8000c101b08 */
[----:B------:R0:W-:Y:S04]  /*0e40*/  STG.E.64 desc[UR8][R10.64+0x28], R16 ;  /* 0x000028100a007986 */ /* 0x0001e8000c101b08 */
[----:B------:R0:W-:Y:S04]  /*0e50*/  STG.E.64 desc[UR8][R10.64+0x30], R14 ;  /* 0x0000300e0a007986 */ /* 0x0001e8000c101b08 */
[----:B------:R0:W-:Y:S01]  /*0e60*/  STG.E.64 desc[UR8][R10.64+0x38], R12 ;  /* 0x0000380c0a007986 */ /* 0x0001e2000c101b08 */
[----:B------:R-:W-:Y:S05]  /*0e70*/  @P1 BRA `(.L_x_23) ;  /* 0xfffffffc00241947 */ /* 0x000fea000383ffff */
.L_x_22:
[----:B------:R-:W-:Y:S05]  /*0e80*/  @!P0 EXIT ;  /* 0x000000000000894d */ /* 0x000fea0003800000 */
[----:B------:R-:W1:Y:S01]  /*0e90*/  LDCU UR4, c[0x0][0x390] ;  /* 0x00007200ff0477ac */ /* 0x000e620008000800 */
[----:B------:R-:W-:Y:S01]  /*0ea0*/  ISETP.GE.U32.AND P0, PT, R0, 0x8, PT ;  /* 0x000000080000780c */ /* 0x000fe20003f06070 */
[----:B-1----:R-:W-:-:S06]  /*0eb0*/  ULOP3.LUT UR5, UR4, 0x7, URZ, 0xc0, !UPT ;  /* 0x0000000704057892 */ /* 0x002fcc000f8ec0ff */
[----:B------:R-:W-:-:S06]  /*0ec0*/  ISETP.NE.AND P1, PT, RZ, UR5, PT ;  /* 0x00000005ff007c0c */ /* 0x000fcc000bf25270 */
[----:B------:R-:W-:Y:S07]  /*0ed0*/  @!P0 BRA `(.L_x_24) ;  /* 0x0000000000708947 */ /* 0x000fee0003800000 */
[----:B------:R-:W1:Y:S01]  /*0ee0*/  LDC.64 R4, c[0x0][0x380] ;  /* 0x0000e000ff047b82 */ /* 0x000e620000000a00 */
[----:B0-----:R-:W-:-:S05]  /*0ef0*/  IADD3 R9, PT, PT, R2, R3, RZ ;  /* 0x0000000302097210 */ /* 0x001fca0007ffe0ff */
[----:B-1----:R-:W-:-:S05]  /*0f00*/  IMAD.WIDE R4, R9, 0x8, R4 ;  /* 0x0000000809047825 */ /* 0x002fca00078e0204 */
[----:B------:R-:W2:Y:S04]  /*0f10*/  LDG.E.64 R16, desc[UR8][R4.64] ;  /* 0x0000000804107981 */ /* 0x000ea8000c1e1b00 */
[----:B------:R-:W3:Y:S04]  /*0f20*/  LDG.E.64 R20, desc[UR8][R4.64+0x8] ;  /* 0x0000080804147981 */ /* 0x000ee8000c1e1b00 */
[----:B------:R-:W4:Y:S04]  /*0f30*/  LDG.E.64 R22, desc[UR8][R4.64+0x10] ;  /* 0x0000100804167981 */ /* 0x000f28000c1e1b00 */
[----:B------:R-:W4:Y:S04]  /*0f40*/  LDG.E.64 R18, desc[UR8][R4.64+0x18] ;  /* 0x0000180804127981 */ /* 0x000f28000c1e1b00 */
[----:B------:R-:W4:Y:S04]  /*0f50*/  LDG.E.64 R14, desc[UR8][R4.64+0x20] ;  /* 0x00002008040e7981 */ /* 0x000f28000c1e1b00 */
[----:B------:R-:W4:Y:S04]  /*0f60*/  LDG.E.64 R8, desc[UR8][R4.64+0x28] ;  /* 0x0000280804087981 */ /* 0x000f28000c1e1b00 */
[----:B------:R-:W4:Y:S04]  /*0f70*/  LDG.E.64 R10, desc[UR8][R4.64+0x30] ;  /* 0x00003008040a7981 */ /* 0x000f28000c1e1b00 */
[----:B------:R-:W4:Y:S01]  /*0f80*/  LDG.E.64 R12, desc[UR8][R4.64+0x38] ;  /* 0x00003808040c7981 */ /* 0x000f22000c1e1b00 */
[----:B------:R-:W-:Y:S01]  /*0f90*/  VIADD R3, R3, 0x8 ;  /* 0x0000000803037836 */ /* 0x000fe20000000000 */
[----:B--2--5:R-:W-:-:S02]  /*0fa0*/  DMUL R16, R6, R16 ;  /* 0x0000001006107228 */ /* 0x024fc40000000000 */
[----:B---3--:R-:W-:-:S05]  /*0fb0*/  DMUL R20, R6, R20 ;  /* 0x0000001406147228 */ /* 0x008fca0000000000 */
[----:B------:R1:W-:Y:S01]  /*0fc0*/  STG.E.64 desc[UR8][R4.64], R16 ;  /* 0x0000001004007986 */ /* 0x0003e2000c101b08 */
[----:B----4-:R-:W-:-:S03]  /*0fd0*/  DMUL R22, R6, R22 ;  /* 0x0000001606167228 */ /* 0x010fc60000000000 */
[----:B------:R1:W-:Y:S01]  /*0fe0*/  STG.E.64 desc[UR8][R4.64+0x8], R20 ;  /* 0x0000081404007986 */ /* 0x0003e2000c101b08 */
[----:B------:R-:W-:-:S03]  /*0ff0*/  DMUL R18, R6, R18 ;  /* 0x0000001206127228 */ /* 0x000fc60000000000 */
        /* <DEDUP_REMOVED lines=8> */
[----:B------:R1:W-:Y:S04]  /*1080*/  STG.E.64 desc[UR8][R4.64+0x30], R10 ;  /* 0x0000300a04007986 */ /* 0x0003e8000c101b08 */
[----:B------:R1:W-:Y:S04]  /*1090*/  STG.E.64 desc[UR8][R4.64+0x38], R12 ;  /* 0x0000380c04007986 */ /* 0x0003e8000c101b08 */
.L_x_24:
[----:B------:R-:W-:Y:S05]  /*10a0*/  @!P1 EXIT ;  /* 0x000000000000994d */ /* 0x000fea0003800000 */
[----:B------:R-:W-:Y:S02]  /*10b0*/  UISETP.GE.U32.AND UP0, UPT, UR5, 0x4, UPT ;  /* 0x000000040500788c */ /* 0x000fe4000bf06070 */
[----:B------:R-:W-:-:S06]  /*10c0*/  ULOP3.LUT UR4, UR4, 0x3, URZ, 0xc0, !UPT ;  /* 0x0000000304047892 */ /* 0x000fcc000f8ec0ff */
[----:B------:R-:W-:Y:S01]  /*10d0*/  ISETP.NE.AND P0, PT, RZ, UR4, PT ;  /* 0x00000004ff007c0c */ /* 0x000fe2000bf05270 */
[----:B------:R-:W-:-:S12]  /*10e0*/  BRA.U !UP0, `(.L_x_25) ;  /* 0x0000000108407547 */ /* 0x000fd8000b800000 */
[----:B-1----:R-:W1:Y:S01]  /*10f0*/  LDC.64 R4, c[0x0][0x380] ;  /* 0x0000e000ff047b82 */ /* 0x002e620000000a00 */
[----:B0-----:R-:W-:-:S05]  /*1100*/  IADD3 R15, PT, PT, R2, R3, RZ ;  /* 0x00000003020f7210 */ /* 0x001fca0007ffe0ff */
[----:B-1----:R-:W-:-:S05]  /*1110*/  IMAD.WIDE R14, R15, 0x8, R4 ;  /* 0x000000080f0e7825 */ /* 0x002fca00078e0204 */
[----:B------:R-:W2:Y:S04]  /*1120*/  LDG.E.64 R4, desc[UR8][R14.64] ;  /* 0x000000080e047981 */ /* 0x000ea8000c1e1b00 */
[----:B------:R-:W3:Y:S04]  /*1130*/  LDG.E.64 R8, desc[UR8][R14.64+0x8] ;  /* 0x000008080e087981 */ /* 0x000ee8000c1e1b00 */
        /* <DEDUP_REMOVED lines=9> */
[----:B------:R2:W-:Y:S04]  /*11d0*/  STG.E.64 desc[UR8][R14.64+0x10], R10 ;  /* 0x0000100a0e007986 */ /* 0x0005e8000c101b08 */
[----:B------:R2:W-:Y:S04]  /*11e0*/  STG.E.64 desc[UR8][R14.64+0x18], R12 ;  /* 0x0000180c0e007986 */ /* 0x0005e8000c101b08 */
.L_x_25:
[----:B------:R-:W-:Y:S05]  /*11f0*/  @!P0 EXIT ;  /* 0x000000000000894d */ /* 0x000fea0003800000 */
[----:B012---:R-:W0:Y:S01]  /*1200*/  LDC.64 R8, c[0x0][0x380] ;  /* 0x0000e000ff087b82 */ /* 0x007e220000000a00 */
[----:B------:R-:W-:Y:S01]  /*1210*/  IADD3 R11, PT, PT, R2, R3, RZ ;  /* 0x00000003020b7210 */ /* 0x000fe20007ffe0ff */
[----:B------:R-:W-:-:S12]  /*1220*/  UIADD3 UR4, UPT, UPT, -UR4, URZ, URZ ;  /* 0x000000ff04047290 */ /* 0x000fd8000fffe1ff */
.L_x_26:
[----:B0-----:R-:W-:-:S05]  /*1230*/  IMAD.WIDE R2, R11, 0x8, R8 ;  /* 0x000000080b027825 */ /* 0x001fca00078e0208 */
[----:B------:R-:W2:Y:S01]  /*1240*/  LDG.E.64 R4, desc[UR8][R2.64] ;  /* 0x0000000802047981 */ /* 0x000ea2000c1e1b00 */
[----:B------:R-:W-:-:S06]  /*1250*/  UIADD3 UR4, UPT, UPT, UR4, 0x1, URZ ;  /* 0x0000000104047890 */ /* 0x000fcc000fffe0ff */
[----:B------:R-:W-:Y:S01]  /*1260*/  ISETP.NE.AND P0, PT, RZ, UR4, PT ;  /* 0x00000004ff007c0c */ /* 0x000fe2000bf05270 */
[----:B--2--5:R-:W-:-:S07]  /*1270*/  DMUL R4, R6, R4 ;  /* 0x0000000406047228 */ /* 0x024fce0000000000 */
[----:B------:R0:W-:Y:S05]  /*1280*/  STG.E.64 desc[UR8][R2.64], R4 ;  /* 0x0000000402007986 */ /* 0x0001ea000c101b08 */
[----:B------:R-:W-:Y:S05]  /*1290*/  @!P0 EXIT ;  /* 0x000000000000894d */ /* 0x000fea0003800000 */
[----:B------:R-:W-:Y:S01]  /*12a0*/  VIADD R11, R11, 0x1 ;  /* 0x000000010b0b7836 */ /* 0x000fe20000000000 */
[----:B------:R-:W-:Y:S06]  /*12b0*/  BRA `(.L_x_26) ;  /* 0xfffffffc00dc7947 */ /* 0x000fec000383ffff */
.L_x_27:
        /* <DEDUP_REMOVED lines=12> */
.L_x_70:


//--------------------- .text._Z5ewDivPdS_S_      --------------------------
	.section	.text._Z5ewDivPdS_S_,"ax",@progbits
	.align	128
        .global         _Z5ewDivPdS_S_
        .type           _Z5ewDivPdS_S_,@function
        .size           _Z5ewDivPdS_S_,(.L_x_64 - _Z5ewDivPdS_S_)
        .other          _Z5ewDivPdS_S_,@"STO_CUDA_ENTRY STV_DEFAULT"
_Z5ewDivPdS_S_:
.text._Z5ewDivPdS_S_:
[----:B------:R-:W-:Y:S01]  /*0000*/  LDC R1, c[0x0][0x37c] ;  /* 0x0000df00ff017b82 */ /* 0x000fe20000000800 */
[----:B------:R-:W0:Y:S01]  /*0010*/  LDCU.64 UR8, c[0x0][0x390] ;  /* 0x00007200ff0877ac */ /* 0x000e220008000a00 */
[----:B------:R-:W1:Y:S06]  /*0020*/  S2R R3, SR_TID.X ;  /* 0x0000000000037919 */ /* 0x000e6c0000002100 */
[----:B------:R-:W1:Y:S01]  /*0030*/  S2UR UR6, SR_CTAID.X ;  /* 0x00000000000679c3 */ /* 0x000e620000002500 */
[----:B------:R-:W2:Y:S07]  /*0040*/  LDCU.64 UR4, c[0x0][0x358] ;  /* 0x00006b00ff0477ac */ /* 0x000eae0008000a00 */
[----:B------:R-:W1:Y:S01]  /*0050*/  LDC R4, c[0x0][0x360] ;  /* 0x0000d800ff047b82 */ /* 0x000e620000000800 */
[----:B0-----:R-:W-:-:S04]  /*0060*/  UISETP.NE.U32.AND UP0, UPT, UR8, URZ, UPT ;  /* 0x000000ff0800728c */ /* 0x001fc8000bf05070 */
[----:B------:R-:W-:Y:S01]  /*0070*/  UISETP.NE.AND.EX UP0, UPT, UR9, URZ, UPT, UP0 ;  /* 0x000000ff0900728c */ /* 0x000fe2000bf05300 */
[----:B-1----:R-:W-:-:S08]  /*0080*/  IMAD R4, R4, UR6, R3 ;  /* 0x0000000604047c24 */ /* 0x002fd0000f8e0203 */
[----:B--2---:R-:W-:Y:S05]  /*0090*/  BRA.U UP0, `(.L_x_28) ;  /* 0x0000000100807547 */ /* 0x004fea000b800000 */
[----:B------:R-:W0:Y:S08]  /*00a0*/  LDC.64 R6, c[0x0][0x388] ;  /* 0x0000e200ff067b82 */ /* 0x000e300000000a00 */
[----:B------:R-:W1:Y:S01]  /*00b0*/  LDC.64 R2, c[0x0][0x380] ;  /* 0x0000e000ff027b82 */ /* 0x000e620000000a00 */
[----:B0-----:R-:W-:-:S06]  /*00c0*/  IMAD.WIDE R6, R4, 0x8, R6 ;  /* 0x0000000804067825 */ /* 0x001fcc00078e0206 */
[----:B------:R-:W2:Y:S01]  /*00d0*/  LDG.E.64 R6, desc[UR4][R6.64] ;  /* 0x0000000406067981 */ /* 0x000ea2000c1e1b00 */
[----:B-1----:R-:W-:-:S05]  /*00e0*/  IMAD.WIDE R4, R4, 0x8, R2 ;  /* 0x0000000804047825 */ /* 0x002fca00078e0202 */
[----:B------:R-:W3:Y:S01]  /*00f0*/  LDG.E.64 R8, desc[UR4][R4.64] ;  /* 0x0000000404087981 */ /* 0x000ee2000c1e1b00 */
[----:B------:R-:W-:Y:S01]  /*0100*/  IMAD.MOV.U32 R2, RZ, RZ, 0x1 ;  /* 0x00000001ff027424 */ /* 0x000fe200078e00ff */
[----:B------:R-:W-:Y:S01]  /*0110*/  BSSY.RECONVERGENT B0, `(.L_x_29) ;  /* 0x0000016000007945 */ /* 0x000fe20003800200 */
[----:B--2---:R-:W0:Y:S01]  /*0120*/  MUFU.RCP64H R3, R7 ;  /* 0x0000000700037308 */ /* 0x004e220000001800 */
[----:B---3--:R-:W-:-:S03]  /*0130*/  FSETP.GEU.AND P1, PT, |R9|, 6.5827683646048100446e-37, PT ;  /* 0x036000000900780b */ /* 0x008fc60003f2e200 */
[----:B0-----:R-:W-:-:S08]  /*0140*/  DFMA R10, -R6, R2, 1 ;  /* 0x3ff00000060a742b */ /* 0x001fd00000000102 */
[----:B------:R-:W-:-:S08]  /*0150*/  DFMA R10, R10, R10, R10 ;  /* 0x0000000a0a0a722b */ /* 0x000fd0000000000a */
[----:B------:R-:W-:-:S08]  /*0160*/  DFMA R10, R2, R10, R2 ;  /* 0x0000000a020a722b */ /* 0x000fd00000000002 */
[----:B------:R-:W-:-:S08]  /*0170*/  DFMA R2, -R6, R10, 1 ;  /* 0x3ff000000602742b */ /* 0x000fd0000000010a */
[----:B------:R-:W-:-:S08]  /*0180*/  DFMA R2, R10, R2, R10 ;  /* 0x000000020a02722b */ /* 0x000fd0000000000a */
[----:B------:R-:W-:-:S08]  /*0190*/  DMUL R10, R8, R2 ;  /* 0x00000002080a7228 */ /* 0x000fd00000000000 */
[----:B------:R-:W-:-:S08]  /*01a0*/  DFMA R12, -R6, R10, R8 ;  /* 0x0000000a060c722b */ /* 0x000fd00000000108 */
[----:B------:R-:W-:-:S10]  /*01b0*/  DFMA R2, R2, R12, R10 ;  /* 0x0000000c0202722b */ /* 0x000fd4000000000a */
[----:B------:R-:W-:-:S05]  /*01c0*/  FFMA R0, RZ, R7, R3 ;  /* 0x00000007ff007223 */ /* 0x000fca0000000003 */
[----:B------:R-:W-:-:S13]  /*01d0*/  FSETP.GT.AND P0, PT, |R0|, 1.469367938527859385e-39, PT ;  /* 0x001000000000780b */ /* 0x000fda0003f04200 */
[----:B------:R-:W-:Y:S05]  /*01e0*/  @P0 BRA P1, `(.L_x_30) ;  /* 0x0000000000200947 */ /* 0x000fea0000800000 */
[----:B------:R-:W-:Y:S01]  /*01f0*/  IMAD.MOV.U32 R10, RZ, RZ, R8 ;  /* 0x000000ffff0a7224 */ /* 0x000fe200078e0008 */
[----:B------:R-:W-:Y:S01]  /*0200*/  MOV R0, 0x250 ;  /* 0x0000025000007802 */ /* 0x000fe20000000f00 */
[----:B------:R-:W-:Y:S02]  /*0210*/  IMAD.MOV.U32 R11, RZ, RZ, R9 ;  /* 0x000000ffff0b7224 */ /* 0x000fe400078e0009 */
[----:B------:R-:W-:Y:S02]  /*0220*/  IMAD.MOV.U32 R8, RZ, RZ, R6 ;  /* 0x000000ffff087224 */ /* 0x000fe400078e0006 */
[----:B------:R-:W-:-:S07]  /*0230*/  IMAD.MOV.U32 R9, RZ, RZ, R7 ;  /* 0x000000ffff097224 */ /* 0x000fce00078e0007 */
[----:B------:R-:W-:Y:S05]  /*0240*/  CALL.REL.NOINC `($__internal_0_$__cuda_sm20_div_rn_f64_full) ;  /* 0x00000000009c7944 */ /* 0x000fea0003c00000 */
[----:B------:R-:W-:Y:S02]  /*0250*/  IMAD.MOV.U32 R2, RZ, RZ, R12 ;  /* 0x000000ffff027224 */ /* 0x000fe400078e000c */
[----:B------:R-:W-:-:S07]  /*0260*/  IMAD.MOV.U32 R3, RZ, RZ, R13 ;  /* 0x000000ffff037224 */ /* 0x000fce00078e000d */
.L_x_30:
[----:B------:R-:W-:Y:S05]  /*0270*/  BSYNC.RECONVERGENT B0 ;  /* 0x0000000000007941 */ /* 0x000fea0003800200 */
.L_x_29:
[----:B------:R-:W-:Y:S01]  /*0280*/  STG.E.64 desc[UR4][R4.64], R2 ;  /* 0x0000000204007986 */ /* 0x000fe2000c101b04 */
[----:B------:R-:W-:Y:S05]  /*0290*/  EXIT ;  /* 0x000000000000794d */ /* 0x000fea0003800000 */
.L_x_28:
[----:B------:R-:W0:Y:S02]  /*02a0*/  LDC.64 R2, c[0x0][0x388] ;  /* 0x0000e200ff027b82 */ /* 0x000e240000000a00 */
[----:B0-----:R-:W-:-:S06]  /*02b0*/  IMAD.WIDE R6, R4, 0x8, R2 ;  /* 0x0000000804067825 */ /* 0x001fcc00078e0202 */
[----:B------:R-:W0:Y:S01]  /*02c0*/  LDC.64 R2, c[0x0][0x380] ;  /* 0x0000e000ff027b82 */ /* 0x000e220000000a00 */
[----:B------:R-:W2:Y:S01]  /*02d0*/  LDG.E.64 R6, desc[UR4][R6.64] ;  /* 0x0000000406067981 */ /* 0x000ea2000c1e1b00 */
[----:B0-----:R-:W-:-:S06]  /*02e0*/  IMAD.WIDE R12, R4, 0x8, R2 ;  /* 0x00000008040c7825 */ /* 0x001fcc00078e0202 */
[----:B------:R-:W3:Y:S01]  /*02f0*/  LDG.E.64 R12, desc[UR4][R12.64] ;  /* 0x000000040c0c7981 */ /* 0x000ee2000c1e1b00 */
[----:B------:R-:W-:Y:S01]  /*0300*/  IMAD.MOV.U32 R2, RZ, RZ, 0x1 ;  /* 0x00000001ff027424 */ /* 0x000fe200078e00ff */
[----:B------:R-:W-:Y:S01]  /*0310*/  BSSY.RECONVERGENT B0, `(.L_x_31) ;  /* 0x0000016000007945 */ /* 0x000fe20003800200 */
[----:B--2---:R-:W0:Y:S04]  /*0320*/  MUFU.RCP64H R3, R7 ;  /* 0x0000000700037308 */ /* 0x004e280000001800 */
[----:B0-----:R-:W-:-:S08]  /*0330*/  DFMA R8, -R6, R2, 1 ;  /* 0x3ff000000608742b */ /* 0x001fd00000000102 */
[----:B------:R-:W-:Y:S01]  /*0340*/  DFMA R8, R8, R8, R8 ;  /* 0x000000080808722b */ /* 0x000fe20000000008 */
[----:B---3--:R-:W-:-:S07]  /*0350*/  FSETP.GEU.AND P1, PT, |R13|, 6.5827683646048100446e-37, PT ;  /* 0x036000000d00780b */ /* 0x008fce0003f2e200 */
        /* <DEDUP_REMOVED lines=17> */
.L_x_32:
[----:B------:R-:W-:Y:S05]  /*0470*/  BSYNC.RECONVERGENT B0 ;  /* 0x0000000000007941 */ /* 0x000fea0003800200 */
.L_x_31:
[----:B------:R-:W0:Y:S02]  /*0480*/  LDC.64 R6, c[0x0][0x390] ;  /* 0x0000e400ff067b82 */ /* 0x000e240000000a00 */
[----:B0-----:R-:W-:-:S05]  /*0490*/  IMAD.WIDE R4, R4, 0x8, R6 ;  /* 0x0000000804047825 */ /* 0x001fca00078e0206 */
[----:B------:R-:W-:Y:S01]  /*04a0*/  STG.E.64 desc[UR4][R4.64], R2 ;  /* 0x0000000204007986 */ /* 0x000fe2000c101b04 */
[----:B------:R-:W-:Y:S05]  /*04b0*/  EXIT ;  /* 0x000000000000794d */ /* 0x000fea0003800000 */
        .weak           $__internal_0_$__cuda_sm20_div_rn_f64_full
        .type           $__internal_0_$__cuda_sm20_div_rn_f64_full,@function
        .size           $__internal_0_$__cuda_sm20_div_rn_f64_full,(.L_x_64 - $__internal_0_$__cuda_sm20_div_rn_f64_full)
$__internal_0_$__cuda_sm20_div_rn_f64_full:
[C---:B------:R-:W-:Y:S01]  /*04c0*/  FSETP.GEU.AND P0, PT, |R9|.reuse, 1.469367938527859385e-39, PT ;  /* 0x001000000900780b */ /* 0x040fe20003f0e200 */
[----:B------:R-:W-:Y:S01]  /*04d0*/  IMAD.MOV.U32 R16, RZ, RZ, 0x1 ;  /* 0x00000001ff107424 */ /* 0x000fe200078e00ff */
[----:B------:R-:W-:Y:S01]  /*04e0*/  LOP3.LUT R6, R9, 0x800fffff, RZ, 0xc0, !PT ;  /* 0x800fffff09067812 */ /* 0x000fe200078ec0ff */
[----:B------:R-:W-:Y:S01]  /*04f0*/  BSSY.RECONVERGENT B1, `(.L_x_33) ;  /* 0x0000055000017945 */ /* 0x000fe20003800200 */
[C---:B------:R-:W-:Y:S02]  /*0500*/  FSETP.GEU.AND P2, PT, |R11|.reuse, 1.469367938527859385e-39, PT ;  /* 0x001000000b00780b */ /* 0x040fe40003f4e200 */
[----:B------:R-:W-:Y:S01]  /*0510*/  LOP3.LUT R7, R6, 0x3ff00000, RZ, 0xfc, !PT ;  /* 0x3ff0000006077812 */ /* 0x000fe200078efcff */
[----:B------:R-:W-:Y:S01]  /*0520*/  IMAD.MOV.U32 R6, RZ, RZ, R8 ;  /* 0x000000ffff067224 */ /* 0x000fe200078e0008 */
[----:B------:R-:W-:Y:S02]  /*0530*/  LOP3.LUT R12, R11, 0x7ff00000, RZ, 0xc0, !PT ;  /* 0x7ff000000b0c7812 */ /* 0x000fe400078ec0ff */
[----:B------:R-:W-:-:S03]  /*0540*/  LOP3.LUT R15, R9, 0x7ff00000, RZ, 0xc0, !PT ;  /* 0x7ff00000090f7812 */ /* 0x000fc600078ec0ff */
[----:B------:R-:W-:Y:S01]  /*0550*/  @!P0 DMUL R6, R8, 8.98846567431157953865e+307 ;  /* 0x7fe0000008068828 */ /* 0x000fe20000000000 */
[----:B------:R-:W-:-:S03]  /*0560*/  ISETP.GE.U32.AND P1, PT, R12, R15, PT ;  /* 0x0000000f0c00720c */ /* 0x000fc60003f26070 */
[----:B------:R-:W-:Y:S01]  /*0570*/  @!P2 LOP3.LUT R13, R9, 0x7ff00000, RZ, 0xc0, !PT ;  /* 0x7ff00000090da812 */ /* 0x000fe200078ec0ff */
[----:B------:R-:W-:Y:S01]  /*0580*/  @!P2 IMAD.MOV.U32 R18, RZ, RZ, RZ ;  /* 0x000000ffff12a224 */ /* 0x000fe200078e00ff */
[----:B------:R-:W0:Y:S02]  /*0590*/  MUFU.RCP64H R17, R7 ;  /* 0x0000000700117308 */ /* 0x000e240000001800 */
[----:B------:R-:W-:Y:S01]  /*05a0*/  @!P2 ISETP.GE.U32.AND P3, PT, R12, R13, PT ;  /* 0x0000000d0c00a20c */ /* 0x000fe20003f66070 */
[----:B------:R-:W-:-:S05]  /*05b0*/  IMAD.MOV.U32 R13, RZ, RZ, 0x1ca00000 ;  /* 0x1ca00000ff0d7424 */ /* 0x000fca00078e00ff */
[----:B------:R-:W-:-:S04]  /*05c0*/  @!P2 SEL R19, R13, 0x63400000, !P3 ;  /* 0x634000000d13a807 */ /* 0x000fc80005800000 */
[----:B------:R-:W-:-:S04]  /*05d0*/  @!P2 LOP3.LUT R19, R19, 0x80000000, R11, 0xf8, !PT ;  /* 0x800000001313a812 */ /* 0x000fc800078ef80b */
[----:B------:R-:W-:Y:S01]  /*05e0*/  @!P2 LOP3.LUT R19, R19, 0x100000, RZ, 0xfc, !PT ;  /* 0x001000001313a812 */ /* 0x000fe200078efcff */
[----:B0-----:R-:W-:-:S08]  /*05f0*/  DFMA R2, R16, -R6, 1 ;  /* 0x3ff000001002742b */ /* 0x001fd00000000806 */
[----:B------:R-:W-:-:S08]  /*0600*/  DFMA R2, R2, R2, R2 ;  /* 0x000000020202722b */ /* 0x000fd00000000002 */
[----:B------:R-:W-:Y:S01]  /*0610*/  DFMA R16, R16, R2, R16 ;  /* 0x000000021010722b */ /* 0x000fe20000000010 */
[----:B------:R-:W-:Y:S01]  /*0620*/  SEL R3, R13, 0x63400000, !P1 ;  /* 0x634000000d037807 */ /* 0x000fe20004800000 */
[----:B------:R-:W-:-:S03]  /*0630*/  IMAD.MOV.U32 R2, RZ, RZ, R10 ;  /* 0x000000ffff027224 */ /* 0x000fc600078e000a */
[----:B------:R-:W-:-:S03]  /*0640*/  LOP3.LUT R3, R3, 0x800fffff, R11, 0xf8, !PT ;  /* 0x800fffff03037812 */ /* 0x000fc600078ef80b */
[----:B------:R-:W-:-:S03]  /*0650*/  DFMA R20, R16, -R6, 1 ;  /* 0x3ff000001014742b */ /* 0x000fc60000000806 */
[----:B------:R-:W-:-:S05]  /*0660*/  @!P2 DFMA R2, R2, 2, -R18 ;  /* 0x400000000202a82b */ /* 0x000fca0000000812 */
[----:B------:R-:W-:Y:S01]  /*0670*/  DFMA R16, R16, R20, R16 ;  /* 0x000000141010722b */ /* 0x000fe20000000010 */
[----:B------:R-:W-:Y:S01]  /*0680*/  MOV R21, R12 ;  /* 0x0000000c00157202 */ /* 0x000fe20000000f00 */
[----:B------:R-:W-:Y:S01]  /*0690*/  IMAD.MOV.U32 R20, RZ, RZ, R15 ;  /* 0x000000ffff147224 */ /* 0x000fe200078e000f */
[----:B------:R-:W-:Y:S02]  /*06a0*/  @!P0 LOP3.LUT R20, R7, 0x7ff00000, RZ, 0xc0, !PT ;  /* 0x7ff0000007148812 */ /* 0x000fe400078ec0ff */
[----:B------:R-:W-:-:S03]  /*06b0*/  @!P2 LOP3.LUT R21, R3, 0x7ff00000, RZ, 0xc0, !PT ;  /* 0x7ff000000315a812 */ /* 0x000fc600078ec0ff */
[----:B------:R-:W-:Y:S01]  /*06c0*/  DMUL R18, R16, R2 ;  /* 0x0000000210127228 */ /* 0x000fe20000000000 */
[----:B------:R-:W-:Y:S02]  /*06d0*/  VIADD R23, R20, 0xffffffff ;  /* 0xffffffff14177836 */ /* 0x000fe40000000000 */
[----:B------:R-:W-:-:S05]  /*06e0*/  VIADD R22, R21, 0xffffffff ;  /* 0xffffffff15167836 */ /* 0x000fca0000000000 */
[----:B------:R-:W-:Y:S01]  /*06f0*/  ISETP.GT.U32.AND P0, PT, R22, 0x7feffffe, PT ;  /* 0x7feffffe1600780c */ /* 0x000fe20003f04070 */
[----:B------:R-:W-:-:S03]  /*0700*/  DFMA R14, R18, -R6, R2 ;  /* 0x80000006120e722b */ /* 0x000fc60000000002 */
[----:B------:R-:W-:-:S05]  /*0710*/  ISETP.GT.U32.OR P0, PT, R23, 0x7feffffe, P0 ;  /* 0x7feffffe1700780c */ /* 0x000fca0000704470 */
[----:B------:R-:W-:-:S08]  /*0720*/  DFMA R14, R16, R14, R18 ;  /* 0x0000000e100e722b */ /* 0x000fd00000000012 */
[----:B------:R-:W-:Y:S05]  /*0730*/  @P0 BRA `(.L_x_34) ;  /* 0x00000000006c0947 */ /* 0x000fea0003800000 */
[----:B------:R-:W-:-:S04]  /*0740*/  LOP3.LUT R11, R9, 0x7ff00000, RZ, 0xc0, !PT ;  /* 0x7ff00000090b7812 */ /* 0x000fc800078ec0ff */
[CC--:B------:R-:W-:Y:S02]  /*0750*/  VIADDMNMX R10, R12.reuse, -R11.reuse, 0xb9600000, !PT ;  /* 0xb96000000c0a7446 */ /* 0x0c0fe4000780090b */
[----:B------:R-:W-:Y:S02]  /*0760*/  ISETP.GE.U32.AND P0, PT, R12, R11, PT ;  /* 0x0000000b0c00720c */ /* 0x000fe40003f06070 */
[----:B------:R-:W-:Y:S02]  /*0770*/  VIMNMX R10, PT, PT, R10, 0x46a00000, PT ;  /* 0x46a000000a0a7848 */ /* 0x000fe40003fe0100 */
[----:B------:R-:W-:-:S05]  /*0780*/  SEL R13, R13, 0x63400000, !P0 ;  /* 0x634000000d0d7807 */ /* 0x000fca0004000000 */
[----:B------:R-:W-:Y:S02]  /*0790*/  IMAD.IADD R16, R10, 0x1, -R13 ;  /* 0x000000010a107824 */ /* 0x000fe400078e0a0d */
[----:B------:R-:W-:Y:S02]  /*07a0*/  IMAD.MOV.U32 R10, RZ, RZ, RZ ;  /* 0x000000ffff0a7224 */ /* 0x000fe400078e00ff */
[----:B------:R-:W-:-:S06]  /*07b0*/  VIADD R11, R16, 0x7fe00000 ;  /* 0x7fe00000100b7836 */ /* 0x000fcc0000000000 */
[----:B------:R-:W-:-:S10]  /*07c0*/  DMUL R12, R14, R10 ;  /* 0x0000000a0e0c7228 */ /* 0x000fd40000000000 */
[----:B------:R-:W-:-:S13]  /*07d0*/  FSETP.GTU.AND P0, PT, |R13|, 1.469367938527859385e-39, PT ;  /* 0x001000000d00780b */ /* 0x000fda0003f0c200 */
[----:B------:R-:W-:Y:S05]  /*07e0*/  @P0 BRA `(.L_x_35) ;  /* 0x0000000000940947 */ /* 0x000fea0003800000 */
[----:B------:R-:W-:Y:S01]  /*07f0*/  DFMA R2, R14, -R6, R2 ;  /* 0x800000060e02722b */ /* 0x000fe20000000002 */
[----:B------:R-:W-:-:S09]  /*0800*/  IMAD.MOV.U32 R10, RZ, RZ, RZ ;  /* 0x000000ffff0a7224 */ /* 0x000fd200078e00ff */
[C---:B------:R-:W-:Y:S02]  /*0810*/  FSETP.NEU.AND P0, PT, R3.reuse, RZ, PT ;  /* 0x000000ff0300720b */ /* 0x040fe40003f0d000 */
[----:B------:R-:W-:-:S04]  /*0820*/  LOP3.LUT R9, R3, 0x80000000, R9, 0x48, !PT ;  /* 0x8000000003097812 */ /* 0x000fc800078e4809 */
[----:B------:R-:W-:-:S07]  /*0830*/  LOP3.LUT R11, R9, R11, RZ, 0xfc, !PT ;  /* 0x0000000b090b7212 */ /* 0x000fce00078efcff */
[----:B------:R-:W-:Y:S05]  /*0840*/  @!P0 BRA `(.L_x_35) ;  /* 0x00000000007c8947 */ /* 0x000fea0003800000 */
[----:B------:R-:W-:Y:S01]  /*0850*/  IMAD.MOV R3, RZ, RZ, -R16 ;  /* 0x000000ffff037224 */ /* 0x000fe200078e0a10 */
[----:B------:R-:W-:Y:S01]  /*0860*/  DMUL.RP R10, R14, R10 ;  /* 0x0000000a0e0a7228 */ /* 0x000fe20000008000 */
[----:B------:R-:W-:-:S06]  /*0870*/  IMAD.MOV.U32 R2, RZ, RZ, RZ ;  /* 0x000000ffff027224 */ /* 0x000fcc00078e00ff */
[----:B------:R-:W-:-:S03]  /*0880*/  DFMA R2, R12, -R2, R14 ;  /* 0x800000020c02722b */ /* 0x000fc6000000000e */
[----:B------:R-:W-:-:S03]  /*0890*/  LOP3.LUT R9, R11, R9, RZ, 0x3c, !PT ;  /* 0x000000090b097212 */ /* 0x000fc600078e3cff */
[----:B------:R-:W-:-:S04]  /*08a0*/  IADD3 R2, PT, PT, -R16, -0x43300000, RZ ;  /* 0xbcd0000010027810 */ /* 0x000fc80007ffe1ff */
[----:B------:R-:W-:-:S04]  /*08b0*/  FSETP.NEU.AND P0, PT, |R3|, R2, PT ;  /* 0x000000020300720b */ /* 0x000fc80003f0d200 */
[----:B------:R-:W-:Y:S02]  /*08c0*/  FSEL R12, R10, R12, !P0 ;  /* 0x0000000c0a0c7208 */ /* 0x000fe40004000000 */
[----:B------:R-:W-:Y:S01]  /*08d0*/  FSEL R13, R9, R13, !P0 ;  /* 0x0000000d090d7208 */ /* 0x000fe20004000000 */
[----:B------:R-:W-:Y:S06]  /*08e0*/  BRA `(.L_x_35) ;  /* 0x0000000000547947 */ /* 0x000fec0003800000 */
.L_x_34:
[----:B------:R-:W-:-:S14]  /*08f0*/  DSETP.NAN.AND P0, PT, R10, R10, PT ;  /* 0x0000000a0a00722a */ /* 0x000fdc0003f08000 */
[----:B------:R-:W-:Y:S05]  /*0900*/  @P0 BRA `(.L_x_36) ;  /* 0x0000000000440947 */ /* 0x000fea0003800000 */
[----:B------:R-:W-:-:S14]  /*0910*/  DSETP.NAN.AND P0, PT, R8, R8, PT ;  /* 0x000000080800722a */ /* 0x000fdc0003f08000 */
[----:B------:R-:W-:Y:S05]  /*0920*/  @P0 BRA `(.L_x_37) ;  /* 0x0000000000300947 */ /* 0x000fea0003800000 */
[----:B------:R-:W-:Y:S01]  /*0930*/  ISETP.NE.AND P0, PT, R21, R20, PT ;  /* 0x000000141500720c */ /* 0x000fe20003f05270 */
[----:B------:R-:W-:Y:S01]  /*0940*/  IMAD.MOV.U32 R13, RZ, RZ, -0x80000 ;  /* 0xfff80000ff0d7424 */ /* 0x000fe200078e00ff */
[----:B------:R-:W-:-:S11]  /*0950*/  MOV R12, 0x0 ;  /* 0x00000000000c7802 */ /* 0x000fd60000000f00 */
[----:B------:R-:W-:Y:S05]  /*0960*/  @!P0 BRA `(.L_x_35) ;  /* 0x0000000000348947 */ /* 0x000fea0003800000 */
[----:B------:R-:W-:Y:S02]  /*0970*/  ISETP.NE.AND P0, PT, R21, 0x7ff00000, PT ;  /* 0x7ff000001500780c */ /* 0x000fe40003f05270 */
[----:B------:R-:W-:Y:S02]  /*0980*/  LOP3.LUT R13, R11, 0x80000000, R9, 0x48, !PT ;  /* 0x800000000b0d7812 */ /* 0x000fe400078e4809 */
[----:B------:R-:W-:-:S13]  /*0990*/  ISETP.EQ.OR P0, PT, R20, RZ, !P0 ;  /* 0x000000ff1400720c */ /* 0x000fda0004702670 */
[----:B------:R-:W-:Y:S01]  /*09a0*/  @P0 LOP3.LUT R2, R13, 0x7ff00000, RZ, 0xfc, !PT ;  /* 0x7ff000000d020812 */ /* 0x000fe200078efcff */
[----:B------:R-:W-:Y:S02]  /*09b0*/  @!P0 IMAD.MOV.U32 R12, RZ, RZ, RZ ;  /* 0x000000ffff0c8224 */ /* 0x000fe400078e00ff */
[----:B------:R-:W-:Y:S02]  /*09c0*/  @P0 IMAD.MOV.U32 R12, RZ, RZ, RZ ;  /* 0x000000ffff0c0224 */ /* 0x000fe400078e00ff */
[----:B------:R-:W-:Y:S01]  /*09d0*/  @P0 IMAD.MOV.U32 R13, RZ, RZ, R2 ;  /* 0x000000ffff0d0224 */ /* 0x000fe200078e0002 */
[----:B------:R-:W-:Y:S06]  /*09e0*/  BRA `(.L_x_35) ;  /* 0x0000000000147947 */ /* 0x000fec0003800000 */
.L_x_37:
[----:B------:R-:W-:Y:S01]  /*09f0*/  LOP3.LUT R13, R9, 0x80000, RZ, 0xfc, !PT ;  /* 0x00080000090d7812 */ /* 0x000fe200078efcff */
[----:B------:R-:W-:Y:S01]  /*0a00*/  IMAD.MOV.U32 R12, RZ, RZ, R8 ;  /* 0x000000ffff0c7224 */ /* 0x000fe200078e0008 */
[----:B------:R-:W-:Y:S06]  /*0a10*/  BRA `(.L_x_35) ;  /* 0x0000000000087947 */ /* 0x000fec0003800000 */
.L_x_36:
[----:B------:R-:W-:Y:S01]  /*0a20*/  LOP3.LUT R13, R11, 0x80000, RZ, 0xfc, !PT ;  /* 0x000800000b0d7812 */ /* 0x000fe200078efcff */
[----:B------:R-:W-:-:S07]  /*0a30*/  IMAD.MOV.U32 R12, RZ, RZ, R10 ;  /* 0x000000ffff0c7224 */ /* 0x000fce00078e000a */
.L_x_35:
[----:B------:R-:W-:Y:S05]  /*0a40*/  BSYNC.RECONVERGENT B1 ;  /* 0x0000000000017941 */ /* 0x000fea0003800200 */
.L_x_33:
[----:B------:R-:W-:Y:S02]  /*0a50*/  IMAD.MOV.U32 R2, RZ, RZ, R0 ;  /* 0x000000ffff027224 */ /* 0x000fe400078e0000 */
[----:B------:R-:W-:-:S04]  /*0a60*/  IMAD.MOV.U32 R3, RZ, RZ, 0x0 ;  /* 0x00000000ff037424 */ /* 0x000fc800078e00ff */
[----:B------:R-:W-:Y:S05]  /*0a70*/  RET.REL.NODEC R2 `(_Z5ewDivPdS_S_) ;  /* 0xfffffff402607950 */ /* 0x000fea0003c3ffff */
.L_x_38:
        /* <DEDUP_REMOVED lines=16> */
.L_x_64:


//--------------------- .text._Z6vecMulPdS_S_i    --------------------------
	.section	.text._Z6vecMulPdS_S_i,"ax",@progbits
	.align	128
        .global         _Z6vecMulPdS_S_i
        .type           _Z6vecMulPdS_S_i,@function
        .size           _Z6vecMulPdS_S_i,(.L_x_72 - _Z6vecMulPdS_S_i)
        .other          _Z6vecMulPdS_S_i,@"STO_CUDA_ENTRY STV_DEFAULT"
_Z6vecMulPdS_S_i:
.text._Z6vecMulPdS_S_i:
        /* <DEDUP_REMOVED lines=17> */
[----:B------:R-:W0:Y:S01]  /*0110*/  LDCU.128 UR12, c[0x0][0x380] ;  /* 0x00007000ff0c77ac */ /* 0x000e220008000c00 */
[----:B------:R-:W-:Y:S02]  /*0120*/  MOV R18, R19 ;  /* 0x0000001300127202 */ /* 0x000fe40000000f00 */
[----:B------:R-:W-:Y:S01]  /*0130*/  CS2R R10, SRZ ;  /* 0x00000000000a7805 */ /* 0x000fe2000001ff00 */
[----:B------:R-:W-:-:S04]  /*0140*/  ULOP3.LUT UR4, UR9, 0x7ffffff0, URZ, 0xc0, !UPT ;  /* 0x7ffffff009047892 */ /* 0x000fc8000f8ec0ff */
[----:B------:R-:W-:Y:S02]  /*0150*/  UIADD3 UR11, UPT, UPT, -UR4, URZ, URZ ;  /* 0x000000ff040b7290 */ /* 0x000fe4000fffe1ff */
[----:B0-----:R-:W-:Y:S02]  /*0160*/  UIADD3 UR7, UP1, UPT, UR12, 0x40, URZ ;  /* 0x000000400c077890 */ /* 0x001fe4000ff3e0ff */
[----:B------:R-:W-:Y:S02]  /*0170*/  UIADD3 UR5, UP2, UPT, UR14, 0x40, URZ ;  /* 0x000000400e057890 */ /* 0x000fe4000ff5e0ff */
[----:B------:R-:W-:Y:S02]  /*0180*/  UIADD3.X UR8, UPT, UPT, URZ, UR13, URZ, UP1, !UPT ;  /* 0x0000000dff087290 */ /* 0x000fe40008ffe4ff */
[----:B------:R-:W-:-:S12]  /*0190*/  UIADD3.X UR6, UPT, UPT, URZ, UR15, URZ, UP2, !UPT ;  /* 0x0000000fff067290 */ /* 0x000fd800097fe4ff */
.L_x_41:
[----:B------:R-:W-:Y:S02]  /*01a0*/  MOV R4, UR7 ;  /* 0x0000000700047c02 */ /* 0x000fe40008000f00 */
[----:B------:R-:W-:Y:S02]  /*01b0*/  MOV R5, UR8 ;  /* 0x0000000800057c02 */ /* 0x000fe40008000f00 */
[----:B------:R-:W-:Y:S02]  /*01c0*/  MOV R2, UR5 ;  /* 0x0000000500027c02 */ /* 0x000fe40008000f00 */
[----:B------:R-:W-:Y:S01]  /*01d0*/  MOV R3, UR6 ;  /* 0x0000000600037c02 */ /* 0x000fe20008000f00 */
[----:B------:R-:W-:-:S04]  /*01e0*/  IMAD.WIDE R4, R18, 0x8, R4 ;  /* 0x0000000812047825 */ /* 0x000fc800078e0204 */
[----:B------:R-:W-:Y:S01]  /*01f0*/  IMAD.WIDE R2, R18, 0x8, R2 ;  /* 0x0000000812027825 */ /* 0x000fe200078e0202 */
[----:B------:R-:W2:Y:S04]  /*0200*/  LDG.E.64 R12, desc[UR16][R4.64+-0x40] ;  /* 0xffffc010040c7981 */ /* 0x000ea8000c1e1b00 */
[----:B------:R-:W2:Y:S04]  /*0210*/  LDG.E.64 R24, desc[UR16][R2.64+-0x40] ;  /* 0xffffc01002187981 */ /* 0x000ea8000c1e1b00 */
[----:B------:R-:W3:Y:S04]  /*0220*/  LDG.E.64 R14, desc[UR16][R4.64+-0x38] ;  /* 0xffffc810040e7981 */ /* 0x000ee8000c1e1b00 */
[----:B------:R-:W3:Y:S04]  /*0230*/  LDG.E.64 R16, desc[UR16][R2.64+-0x38] ;  /* 0xffffc81002107981 */ /* 0x000ee8000c1e1b00 */
[----:B------:R-:W4:Y:S04]  /*0240*/  LDG.E.64 R20, desc[UR16][R4.64+-0x30] ;  /* 0xffffd01004147981 */ /* 0x000f28000c1e1b00 */
[----:B------:R-:W4:Y:S04]  /*0250*/  LDG.E.64 R22, desc[UR16][R2.64+-0x30] ;  /* 0xffffd01002167981 */ /* 0x000f28000c1e1b00 */
[----:B------:R-:W5:Y:S04]  /*0260*/  LDG.E.64 R6, desc[UR16][R4.64+-0x28] ;  /* 0xffffd81004067981 */ /* 0x000f68000c1e1b00 */
[----:B------:R-:W5:Y:S04]  /*0270*/  LDG.E.64 R8, desc[UR16][R2.64+-0x28] ;  /* 0xffffd81002087981 */ /* 0x000f68000c1e1b00 */
[----:B------:R-:W5:Y:S04]  /*0280*/  LDG.E.64 R26, desc[UR16][R4.64+0x38] ;  /* 0x00003810041a7981 */ /* 0x000f68000c1e1b00 */
[----:B------:R-:W5:Y:S01]  /*0290*/  LDG.E.64 R28, desc[UR16][R2.64+0x38] ;  /* 0x00003810021c7981 */ /* 0x000f62000c1e1b00 */
[----:B--2---:R-:W-:-:S03]  /*02a0*/  DFMA R24, R12, R24, R10 ;  /* 0x000000180c18722b */ /* 0x004fc6000000000a */
[----:B------:R-:W2:Y:S04]  /*02b0*/  LDG.E.64 R10, desc[UR16][R4.64+-0x20] ;  /* 0xffffe010040a7981 */ /* 0x000ea8000c1e1b00 */
[----:B------:R-:W2:Y:S01]  /*02c0*/  LDG.E.64 R12, desc[UR16][R2.64+-0x20] ;  /* 0xffffe010020c7981 */ /* 0x000ea2000c1e1b00 */
[----:B---3--:R-:W-:-:S03]  /*02d0*/  DFMA R24, R14, R16, R24 ;  /* 0x000000100e18722b */ /* 0x008fc60000000018 */
[----:B------:R-:W3:Y:S04]  /*02e0*/  LDG.E.64 R14, desc[UR16][R4.64+-0x18] ;  /* 0xffffe810040e7981 */ /* 0x000ee8000c1e1b00 */
[----:B------:R-:W3:Y:S01]  /*02f0*/  LDG.E.64 R16, desc[UR16][R2.64+-0x18] ;  /* 0xffffe81002107981 */ /* 0x000ee2000c1e1b00 */
[----:B----4-:R-:W-:-:S03]  /*0300*/  DFMA R24, R20, R22, R24 ;  /* 0x000000161418722b */ /* 0x010fc60000000018 */
[----:B------:R-:W4:Y:S04]  /*0310*/  LDG.E.64 R20, desc[UR16][R4.64+-0x10] ;  /* 0xfffff01004147981 */ /* 0x000f28000c1e1b00 */
[----:B------:R-:W4:Y:S01]  /*0320*/  LDG.E.64 R22, desc[UR16][R2.64+-0x10] ;  /* 0xfffff01002167981 */ /* 0x000f22000c1e1b00 */
[----:B-----5:R-:W-:-:S03]  /*0330*/  DFMA R24, R6, R8, R24 ;  /* 0x000000080618722b */ /* 0x020fc60000000018 */
        /* <DEDUP_REMOVED lines=23> */
[----:B-----5:R-:W-:Y:S01]  /*04b0*/  DFMA R6, R6, R8, R20 ;  /* 0x000000080606722b */ /* 0x020fe20000000014 */
[----:B------:R-:W-:-:S04]  /*04c0*/  UIADD3 UR11, UPT, UPT, UR11, 0x10, URZ ;  /* 0x000000100b0b7890 */ /* 0x000fc8000fffe0ff */
[----:B------:R-:W-:Y:S01]  /*04d0*/  UISETP.NE.AND UP1, UPT, UR11, URZ, UPT ;  /* 0x000000ff0b00728c */ /* 0x000fe2000bf25270 */
[----:B------:R-:W-:Y:S02]  /*04e0*/  IADD3 R18, PT, PT, R18, 0x10, RZ ;  /* 0x0000001012127810 */ /* 0x000fe40007ffe0ff */
[----:B--2---:R-:W-:-:S08]  /*04f0*/  DFMA R6, R10, R12, R6 ;  /* 0x0000000c0a06722b */ /* 0x004fd00000000006 */
[----:B---3--:R-:W-:-:S08]  /*0500*/  DFMA R6, R14, R16, R6 ;  /* 0x000000100e06722b */ /* 0x008fd00000000006 */
[----:B----4-:R-:W-:-:S08]  /*0510*/  DFMA R6, R22, R24, R6 ;  /* 0x000000181606722b */ /* 0x010fd00000000006 */
[----:B------:R-:W-:Y:S01]  /*0520*/  DFMA R10, R26, R28, R6 ;  /* 0x0000001c1a0a722b */ /* 0x000fe20000000006 */
[----:B------:R-:W-:Y:S10]  /*0530*/  BRA.U UP1, `(.L_x_41) ;  /* 0xfffffffd01187547 */ /* 0x000ff4000b83ffff */
.L_x_40:
[----:B------:R-:W-:Y:S05]  /*0540*/  BRA.U !UP0, `(.L_x_39) ;  /* 0x00000005081c7547 */ /* 0x000fea000b800000 */
[----:B------:R-:W-:Y:S02]  /*0550*/  UISETP.GE.U32.AND UP0, UPT, UR10, 0x8, UPT ;  /* 0x000000080a00788c */ /* 0x000fe4000bf06070 */
[----:B------:R-:W-:-:S04]  /*0560*/  ULOP3.LUT UR6, UR9, 0x7, URZ, 0xc0, !UPT ;  /* 0x0000000709067892 */ /* 0x000fc8000f8ec0ff */
[----:B------:R-:W-:-:S03]  /*0570*/  UISETP.NE.AND UP1, UPT, UR6, URZ, UPT ;  /* 0x000000ff0600728c */ /* 0x000fc6000bf25270 */
[----:B------:R-:W-:Y:S08]  /*0580*/  BRA.U !UP0, `(.L_x_42) ;  /* 0x0000000108787547 */ /* 0x000ff0000b800000 */
[----:B------:R-:W0:Y:S01]  /*0590*/  LDC.64 R8, c[0x0][0x380] ;  /* 0x0000e000ff087b82 */ /* 0x000e220000000a00 */
[----:B------:R-:W-:-:S07]  /*05a0*/  IADD3 R5, PT, PT, R19, UR4, RZ ;  /* 0x0000000413057c10 */ /* 0x000fce000fffe0ff */
[----:B------:R-:W1:Y:S01]  /*05b0*/  LDC.64 R2, c[0x0][0x388] ;  /* 0x0000e200ff027b82 */ /* 0x000e620000000a00 */
[----:B0-----:R-:W-:-:S05]  /*05c0*/  IMAD.WIDE R8, R5, 0x8, R8 ;  /* 0x0000000805087825 */ /* 0x001fca00078e0208 */
[----:B------:R-:W2:Y:S01]  /*05d0*/  LDG.E.64 R14, desc[UR16][R8.64] ;  /* 0x00000010080e7981 */ /* 0x000ea2000c1e1b00 */
[----:B-1----:R-:W-:-:S03]  /*05e0*/  IMAD.WIDE R2, R5, 0x8, R2 ;  /* 0x0000000805027825 */ /* 0x002fc600078e0202 */
[----:B------:R-:W3:Y:S04]  /*05f0*/  LDG.E.64 R12, desc[UR16][R8.64+0x8] ;  /* 0x00000810080c7981 */ /* 0x000ee8000c1e1b00 */
[----:B------:R-:W2:Y:S04]  /*0600*/  LDG.E.64 R16, desc[UR16][R2.64] ;  /* 0x0000001002107981 */ /* 0x000ea8000c1e1b00 */
        /* <DEDUP_REMOVED lines=17> */
[----:B------:R-:W-:-:S07]  /*0720*/  UIADD3 UR4, UPT, UPT, UR4, 0x8, URZ ;  /* 0x0000000804047890 */ /* 0x000fce000fffe0ff */
[----:B--2---:R-:W-:-:S08]  /*0730*/  DFMA R4, R14, R16, R4 ;  /* 0x000000100e04722b */ /* 0x004fd00000000004 */
[----:B---3--:R-:W-:-:S08]  /*0740*/  DFMA R4, R10, R12, R4 ;  /* 0x0000000c0a04722b */ /* 0x008fd00000000004 */
[----:B----4-:R-:W-:-:S08]  /*0750*/  DFMA R4, R20, R22, R4 ;  /* 0x000000161404722b */ /* 0x010fd00000000004 */
[----:B------:R-:W-:-:S11]  /*0760*/  DFMA R10, R26, R28, R4 ;  /* 0x0000001c1a0a722b */ /* 0x000fd60000000004 */
.L_x_42:
        /* <DEDUP_REMOVED lines=17> */
[----:B------:R-:W5:Y:S01]  /*0880*/  LDG.E.64 R24, desc[UR16][R14.64+0x18] ;  /* 0x000018100e187981 */ /* 0x000f62000c1e1b00 */
[----:B------:R-:W-:Y:S01]  /*0890*/  UIADD3 UR4, UPT, UPT, UR4, 0x4, URZ ;  /* 0x0000000404047890 */ /* 0x000fe2000fffe0ff */
[----:B--2---:R-:W-:-:S08]  /*08a0*/  DFMA R12, R12, R16, R10 ;  /* 0x000000100c0c722b */ /* 0x004fd0000000000a */
[----:B---3--:R-:W-:-:S08]  /*08b0*/  DFMA R12, R20, R22, R12 ;  /* 0x00000016140c722b */ /* 0x008fd0000000000c */
[----:B----4-:R-:W-:-:S08]  /*08c0*/  DFMA R4, R4, R6, R12 ;  /* 0x000000060404722b */ /* 0x010fd0000000000c */
[----:B-----5:R-:W-:-:S11]  /*08d0*/  DFMA R10, R2, R24, R4 ;  /* 0x00000018020a722b */ /* 0x020fd60000000004 */
.L_x_43:
[----:B------:R-:W-:Y:S05]  /*08e0*/  BRA.U !UP1, `(.L_x_39) ;  /* 0x0000000109347547 */ /* 0x000fea000b800000 */
[----:B------:R-:W0:Y:S01]  /*08f0*/  LDC.64 R8, c[0x0][0x380] ;  /* 0x0000e000ff087b82 */ /* 0x000e220000000a00 */
[----:B------:R-:W-:Y:S01]  /*0900*/  IADD3 R19, PT, PT, R19, UR4, RZ ;  /* 0x0000000413137c10 */ /* 0x000fe2000fffe0ff */
[----:B------:R-:W-:-:S06]  /*0910*/  UIADD3 UR5, UPT, UPT, -UR5, URZ, URZ ;  /* 0x000000ff05057290 */ /* 0x000fcc000fffe1ff */
[----:B------:R-:W1:Y:S06]  /*0920*/  LDC.64 R6, c[0x0][0x388] ;  /* 0x0000e200ff067b82 */ /* 0x000e6c0000000a00 */
.L_x_44:
[----:B-1----:R-:W-:-:S04]  /*0930*/  IMAD.WIDE R2, R19, 0x8, R6 ;  /* 0x0000000813027825 */ /* 0x002fc800078e0206 */
[C---:B0-----:R-:W-:Y:S02]  /*0940*/  IMAD.WIDE R4, R19.reuse, 0x8, R8 ;  /* 0x0000000813047825 */ /* 0x041fe400078e0208 */
[----:B------:R-:W2:Y:S04]  /*0950*/  LDG.E.64 R2, desc[UR16][R2.64] ;  /* 0x0000001002027981 */ /* 0x000ea8000c1e1b00 */
[----:B------:R-:W2:Y:S01]  /*0960*/  LDG.E.64 R4, desc[UR16][R4.64] ;  /* 0x0000001004047981 */ /* 0x000ea2000c1e1b00 */
[----:B------:R-:W-:Y:S01]  /*0970*/  UIADD3 UR5, UPT, UPT, UR5, 0x1, URZ ;  /* 0x0000000105057890 */ /* 0x000fe2000fffe0ff */
[----:B------:R-:W-:-:S03]  /*0980*/  IADD3 R19, PT, PT, R19, 0x1, RZ ;  /* 0x0000000113137810 */ /* 0x000fc60007ffe0ff */
[----:B------:R-:W-:Y:S01]  /*0990*/  UISETP.NE.AND UP0, UPT, UR5, URZ, UPT ;  /* 0x000000ff0500728c */ /* 0x000fe2000bf05270 */
[----:B--2---:R-:W-:-:S08]  /*09a0*/  DFMA R10, R4, R2, R10 ;  /* 0x00000002040a722b */ /* 0x004fd0000000000a */
[----:B------:R-:W-:Y:S05]  /*09b0*/  BRA.U UP0, `(.L_x_44) ;  /* 0xfffffffd00dc7547 */ /* 0x000fea000b83ffff */
.L_x_39:
[----:B------:R-:W0:Y:S02]  /*09c0*/  LDC.64 R2, c[0x0][0x390] ;  /* 0x0000e400ff027b82 */ /* 0x000e240000000a00 */
[----:B0-----:R-:W-:-:S05]  /*09d0*/  IMAD.WIDE R2, R0, 0x8, R2 ;  /* 0x0000000800027825 */ /* 0x001fca00078e0202 */
[----:B------:R-:W-:Y:S01]  /*09e0*/  STG.E.64 desc[UR16][R2.64], R10 ;  /* 0x0000000a02007986 */ /* 0x000fe2000c101b10 */
[----:B------:R-:W-:Y:S05]  /*09f0*/  EXIT ;  /* 0x000000000000794d */ /* 0x000fea0003800000 */
.L_x_45:
        /* <DEDUP_REMOVED lines=16> */
.L_x_72:


//--------------------- .text._Z5norm2PdS_i       --------------------------
	.section	.text._Z5norm2PdS_i,"ax",@progbits
	.align	128
        .global         _Z5norm2PdS_i
        .type           _Z5norm2PdS_i,@function
        .size           _Z5norm2PdS_i,(.L_x_73 - _Z5norm2PdS_i)
        .other          _Z5norm2PdS_i,@"STO_CUDA_ENTRY STV_DEFAULT"
_Z5norm2PdS_i:
.text._Z5norm2PdS_i:
        /* <DEDUP_REMOVED lines=24> */
.L_x_48:
        /* <DEDUP_REMOVED lines=13> */
[----:B--2---:R-:W-:-:S03]  /*0250*/  DFMA R24, R24, R24, R12 ;  /* 0x000000181818722b */ /* 0x004fc6000000000c */
[----:B------:R-:W2:Y:S05]  /*0260*/  LDG.E.64 R12, desc[UR12][R2.64+0x8] ;  /* 0x0000080c020c7981 */ /* 0x000eaa000c1e1b00 */
[----:B---3--:R-:W-:Y:S01]  /*0270*/  DFMA R24, R14, R14, R24 ;  /* 0x0000000e0e18722b */ /* 0x008fe20000000018 */
[----:B------:R-:W3:Y:S07]  /*0280*/  LDG.E.64 R14, desc[UR12][R2.64+0x10] ;  /* 0x0000100c020e7981 */ /* 0x000eee000c1e1b00 */
[----:B----4-:R-:W-:Y:S01]  /*0290*/  DFMA R24, R16, R16, R24 ;  /* 0x000000101018722b */ /* 0x010fe20000000018 */
[----:B------:R-:W4:Y:S07]  /*02a0*/  LDG.E.64 R16, desc[UR12][R2.64+0x18] ;  /* 0x0000180c02107981 */ /* 0x000f2e000c1e1b00 */
[----:B-----5:R-:W-:Y:S01]  /*02b0*/  DFMA R24, R22, R22, R24 ;  /* 0x000000161618722b */ /* 0x020fe20000000018 */
[----:B------:R-:W5:Y:S07]  /*02c0*/  LDG.E.64 R22, desc[UR12][R2.64+0x20] ;  /* 0x0000200c02167981 */ /* 0x000f6e000c1e1b00 */
[----:B------:R-:W-:Y:S01]  /*02d0*/  DFMA R24, R18, R18, R24 ;  /* 0x000000121218722b */ /* 0x000fe20000000018 */
[----:B------:R-:W5:Y:S07]  /*02e0*/  LDG.E.64 R18, desc[UR12][R2.64+0x28] ;  /* 0x0000280c02127981 */ /* 0x000f6e000c1e1b00 */
[----:B------:R-:W-:Y:S01]  /*02f0*/  DFMA R24, R4, R4, R24 ;  /* 0x000000040418722b */ /* 0x000fe20000000018 */
[----:B------:R-:W5:Y:S07]  /*0300*/  LDG.E.64 R4, desc[UR12][R2.64+0x30] ;  /* 0x0000300c02047981 */ /* 0x000f6e000c1e1b00 */
[----:B------:R-:W-:-:S08]  /*0310*/  DFMA R24, R6, R6, R24 ;  /* 0x000000060618722b */ /* 0x000fd00000000018 */
[----:B------:R-:W-:-:S08]  /*0320*/  DFMA R24, R8, R8, R24 ;  /* 0x000000080818722b */ /* 0x000fd00000000018 */
[----:B------:R-:W-:Y:S01]  /*0330*/  DFMA R24, R10, R10, R24 ;  /* 0x0000000a0a18722b */ /* 0x000fe20000000018 */
[----:B------:R-:W-:-:S04]  /*0340*/  UIADD3 UR8, UPT, UPT, UR8, 0x10, URZ ;  /* 0x0000001008087890 */ /* 0x000fc8000fffe0ff */
[----:B------:R-:W-:Y:S01]  /*0350*/  UISETP.NE.AND UP1, UPT, UR8, URZ, UPT ;  /* 0x000000ff0800728c */ /* 0x000fe2000bf25270 */
[----:B------:R-:W-:Y:S02]  /*0360*/  VIADD R20, R20, 0x10 ;  /* 0x0000001014147836 */ /* 0x000fe40000000000 */
[----:B--2---:R-:W-:-:S08]  /*0370*/  DFMA R24, R12, R12, R24 ;  /* 0x0000000c0c18722b */ /* 0x004fd00000000018 */
[----:B---3--:R-:W-:-:S08]  /*0380*/  DFMA R24, R14, R14, R24 ;  /* 0x0000000e0e18722b */ /* 0x008fd00000000018 */
[----:B----4-:R-:W-:-:S08]  /*0390*/  DFMA R24, R16, R16, R24 ;  /* 0x000000101018722b */ /* 0x010fd00000000018 */
[----:B-----5:R-:W-:-:S08]  /*03a0*/  DFMA R24, R22, R22, R24 ;  /* 0x000000161618722b */ /* 0x020fd00000000018 */
[----:B------:R-:W-:-:S08]  /*03b0*/  DFMA R24, R18, R18, R24 ;  /* 0x000000121218722b */ /* 0x000fd00000000018 */
[----:B------:R-:W-:-:S08]  /*03c0*/  DFMA R24, R4, R4, R24 ;  /* 0x000000040418722b */ /* 0x000fd00000000018 */
[----:B------:R-:W-:Y:S01]  /*03d0*/  DFMA R12, R26, R26, R24 ;  /* 0x0000001a1a0c722b */ /* 0x000fe20000000018 */
[----:B------:R-:W-:Y:S10]  /*03e0*/  BRA.U UP1, `(.L_x_48) ;  /* 0xfffffffd01647547 */ /* 0x000ff4000b83ffff */
.L_x_47:
        /* <DEDUP_REMOVED lines=17> */
[----:B--2---:R-:W-:-:S08]  /*0500*/  DFMA R12, R16, R16, R12 ;  /* 0x00000010100c722b */ /* 0x004fd0000000000c */
[----:B---3--:R-:W-:-:S08]  /*0510*/  DFMA R12, R18, R18, R12 ;  /* 0x00000012120c722b */ /* 0x008fd0000000000c */
[----:B----4-:R-:W-:-:S08]  /*0520*/  DFMA R12, R22, R22, R12 ;  /* 0x00000016160c722b */ /* 0x010fd0000000000c */
[----:B-----5:R-:W-:-:S08]  /*0530*/  DFMA R12, R8, R8, R12 ;  /* 0x00000008080c722b */ /* 0x020fd0000000000c */
[----:B------:R-:W-:-:S08]  /*0540*/  DFMA R12, R6, R6, R12 ;  /* 0x00000006060c722b */ /* 0x000fd0000000000c */
[----:B------:R-:W-:-:S08]  /*0550*/  DFMA R12, R4, R4, R12 ;  /* 0x00000004040c722b */ /* 0x000fd0000000000c */
[----:B------:R-:W-:-:S08]  /*0560*/  DFMA R12, R2, R2, R12 ;  /* 0x00000002020c722b */ /* 0x000fd0000000000c */
[----:B------:R-:W-:-:S11]  /*0570*/  DFMA R12, R10, R10, R12 ;  /* 0x0000000a0a0c722b */ /* 0x000fd6000000000c */
.L_x_49:
        /* <DEDUP_REMOVED lines=13> */
[----:B--2---:R-:W-:-:S08]  /*0650*/  DFMA R4, R4, R4, R12 ;  /* 0x000000040404722b */ /* 0x004fd0000000000c */
[----:B---3--:R-:W-:-:S08]  /*0660*/  DFMA R4, R6, R6, R4 ;  /* 0x000000060604722b */ /* 0x008fd00000000004 */
[----:B----4-:R-:W-:-:S08]  /*0670*/  DFMA R4, R8, R8, R4 ;  /* 0x000000080804722b */ /* 0x010fd00000000004 */
[----:B-----5:R-:W-:-:S11]  /*0680*/  DFMA R12, R10, R10, R4 ;  /* 0x0000000a0a0c722b */ /* 0x020fd60000000004 */
.L_x_50:
[----:B------:R-:W-:Y:S05]  /*0690*/  BRA.U !UP1, `(.L_x_46) ;  /* 0x0000000109287547 */ /* 0x000fea000b800000 */
[----:B------:R-:W0:Y:S01]  /*06a0*/  LDC.64 R4, c[0x0][0x380] ;  /* 0x0000e000ff047b82 */ /* 0x000e220000000a00 */
[----:B------:R-:W-:Y:S01]  /*06b0*/  IADD3 R21, PT, PT, R21, UR4, RZ ;  /* 0x0000000415157c10 */ /* 0x000fe2000fffe0ff */
[----:B------:R-:W-:-:S12]  /*06c0*/  UIADD3 UR5, UPT, UPT, -UR5, URZ, URZ ;  /* 0x000000ff05057290 */ /* 0x000fd8000fffe1ff */
.L_x_51:
[----:B0-----:R-:W-:-:S06]  /*06d0*/  IMAD.WIDE R2, R21, 0x8, R4 ;  /* 0x0000000815027825 */ /* 0x001fcc00078e0204 */
[----:B------:R-:W2:Y:S01]  /*06e0*/  LDG.E.64 R2, desc[UR12][R2.64] ;  /* 0x0000000c02027981 */ /* 0x000ea2000c1e1b00 */
[----:B------:R-:W-:Y:S01]  /*06f0*/  UIADD3 UR5, UPT, UPT, UR5, 0x1, URZ ;  /* 0x0000000105057890 */ /* 0x000fe2000fffe0ff */
[----:B------:R-:W-:-:S03]  /*0700*/  IADD3 R21, PT, PT, R21, 0x1, RZ ;  /* 0x0000000115157810 */ /* 0x000fc60007ffe0ff */
[----:B------:R-:W-:Y:S01]  /*0710*/  UISETP.NE.AND UP0, UPT, UR5, URZ, UPT ;  /* 0x000000ff0500728c */ /* 0x000fe2000bf05270 */
[----:B--2---:R-:W-:-:S08]  /*0720*/  DFMA R12, R2, R2, R12 ;  /* 0x00000002020c722b */ /* 0x004fd0000000000c */
[----:B------:R-:W-:Y:S05]  /*0730*/  BRA.U UP0, `(.L_x_51) ;  /* 0xfffffffd00e47547 */ /* 0x000fea000b83ffff */
.L_x_46:
[----:B------:R-:W0:Y:S02]  /*0740*/  LDC.64 R2, c[0x0][0x388] ;  /* 0x0000e200ff027b82 */ /* 0x000e240000000a00 */
[----:B0-----:R-:W-:-:S05]  /*0750*/  IMAD.WIDE R2, R0, 0x8, R2 ;  /* 0x0000000800027825 */ /* 0x001fca00078e0202 */
[----:B------:R-:W-:Y:S01]  /*0760*/  STG.E.64 desc[UR12][R2.64], R12 ;  /* 0x0000000c02007986 */ /* 0x000fe2000c101b0c */
[----:B------:R-:W-:Y:S05]  /*0770*/  EXIT ;  /* 0x000000000000794d */ /* 0x000fea0003800000 */
.L_x_52:
        /* <DEDUP_REMOVED lines=16> */
.L_x_73:


//--------------------- .text._Z7vecDiffPdS_      --------------------------
	.section	.text._Z7vecDiffPdS_,"ax",@progbits
	.align	128
        .global         _Z7vecDiffPdS_
        .type           _Z7vecDiffPdS_,@function
        .size           _Z7vecDiffPdS_,(.L_x_74 - _Z7vecDiffPdS_)
        .other          _Z7vecDiffPdS_,@"STO_CUDA_ENTRY STV_DEFAULT"
_Z7vecDiffPdS_:
.text._Z7vecDiffPdS_:
        /* <DEDUP_REMOVED lines=11> */
[----:B------:R-:W2:Y:S02]  /*00b0*/  LDG.E.64 R6, desc[UR4][R4.64] ;  /* 0x0000000404067981 */ /* 0x000ea4000c1e1b00 */
[----:B--2---:R-:W-:-:S07]  /*00c0*/  DADD R6, -R2, R6 ;  /* 0x0000000002067229 */ /* 0x004fce0000000106 */
[----:B------:R-:W-:Y:S01]  /*00d0*/  STG.E.64 desc[UR4][R4.64], R6 ;  /* 0x0000000604007986 */ /* 0x000fe2000c101b04 */
[----:B------:R-:W-:Y:S05]  /*00e0*/  EXIT ;  /* 0x000000000000794d */ /* 0x000fea0003800000 */
.L_x_53:
        /* <DEDUP_REMOVED lines=9> */
.L_x_74:


//--------------------- .text._Z6vecSumPdS_       --------------------------
	.section	.text._Z6vecSumPdS_,"ax",@progbits
	.align	128
        .global         _Z6vecSumPdS_
        .type           _Z6vecSumPdS_,@function
        .size           _Z6vecSumPdS_,(.L_x_75 - _Z6vecSumPdS_)
        .other          _Z6vecSumPdS_,@"STO_CUDA_ENTRY STV_DEFAULT"
_Z6vecSumPdS_:
.text._Z6vecSumPdS_:
        /* <DEDUP_REMOVED lines=12> */
[----:B--2---:R-:W-:-:S07]  /*00c0*/  DADD R6, R2, R6 ;  /* 0x0000000002067229 */ /* 0x004fce0000000006 */
[----:B------:R-:W-:Y:S01]  /*00d0*/  STG.E.64 desc[UR4][R4.64], R6 ;  /* 0x0000000604007986 */ /* 0x000fe2000c101b04 */
[----:B------:R-:W-:Y:S05]  /*00e0*/  EXIT ;  /* 0x000000000000794d */ /* 0x000fea0003800000 */
.L_x_54:
        /* <DEDUP_REMOVED lines=9> */
.L_x_75:


//--------------------- .text._Z5myDotPdS_S_ii    --------------------------
	.section	.text._Z5myDotPdS_S_ii,"ax",@progbits
	.align	128
        .global         _Z5myDotPdS_S_ii
        .type           _Z5myDotPdS_S_ii,@function
        .size           _Z5myDotPdS_S_ii,(.L_x_76 - _Z5myDotPdS_S_ii)
        .other          _Z5myDotPdS_S_ii,@"STO_CUDA_ENTRY STV_DEFAULT"
_Z5myDotPdS_S_ii:
.text._Z5myDotPdS_S_ii:
[----:B------:R-:W-:Y:S01]  /*0000*/  LDC R1, c[0x0][0x37c] ;  /* 0x0000df00ff017b82 */ /* 0x000fe20000000800 */
[----:B------:R-:W0:Y:S01]  /*0010*/  S2R R0, SR_TID.X ;  /* 0x0000000000007919 */ /* 0x000e220000002100 */
[----:B------:R-:W0:Y:S06]  /*0020*/  LDCU UR11, c[0x0][0x398] ;  /* 0x00007300ff0b77ac */ /* 0x000e2c0008000800 */
[----:B------:R-:W1:Y:S01]  /*0030*/  S2UR UR4, SR_CTAID.X ;  /* 0x00000000000479c3 */ /* 0x000e620000002500 */
[----:B------:R-:W-:Y:S01]  /*0040*/  BSSY.RECONVERGENT B0, `(.L_x_55) ;  /* 0x0000011000007945 */ /* 0x000fe20003800200 */
[----:B------:R-:W1:Y:S01]  /*0050*/  S2R R9, SR_TID.Y ;  /* 0x0000000000097919 */ /* 0x000e620000002200 */
[----:B------:R-:W2:Y:S05]  /*0060*/  LDCU.64 UR12, c[0x0][0x358] ;  /* 0x00006b00ff0c77ac */ /* 0x000eaa0008000a00 */
[----:B------:R-:W1:Y:S01]  /*0070*/  LDC R2, c[0x0][0x364] ;  /* 0x0000d900ff027b82 */ /* 0x000e620000000800 */
[----:B0-----:R-:W-:Y:S01]  /*0080*/  ISETP.GE.AND P0, PT, R0, UR11, PT ;  /* 0x0000000b00007c0c */ /* 0x001fe2000bf06270 */
[----:B-1----:R-:W-:-:S12]  /*0090*/  IMAD R3, R2, UR4, R9 ;  /* 0x0000000402037c24 */ /* 0x002fd8000f8e0209 */
[----:B--2---:R-:W-:Y:S05]  /*00a0*/  @P0 BRA `(.L_x_56) ;  /* 0x0000000000280947 */ /* 0x004fea0003800000 */
[----:B------:R-:W0:Y:S01]  /*00b0*/  LDC.64 R4, c[0x0][0x388] ;  /* 0x0000e200ff047b82 */ /* 0x000e220000000a00 */
[----:B------:R-:W-:-:S04]  /*00c0*/  IMAD R7, R3, UR11, R0 ;  /* 0x0000000b03077c24 */ /* 0x000fc8000f8e0200 */
[----:B0-----:R-:W-:-:S06]  /*00d0*/  IMAD.WIDE R4, R7, 0x8, R4 ;  /* 0x0000000807047825 */ /* 0x001fcc00078e0204 */
[----:B------:R-:W2:Y:S01]  /*00e0*/  LDG.E.64 R4, desc[UR12][R4.64] ;  /* 0x0000000c04047981 */ /* 0x000ea2000c1e1b00 */
[----:B------:R-:W0:Y:S01]  /*00f0*/  S2UR UR5, SR_CgaCtaId ;  /* 0x00000000000579c3 */ /* 0x000e220000008800 */
[----:B------:R-:W-:Y:S01]  /*0100*/  UMOV UR4, 0x400 ;  /* 0x0000040000047882 */ /* 0x000fe20000000000 */
[----:B------:R-:W-:Y:S01]  /*0110*/  IMAD R2, R9, UR11, R0 ;  /* 0x0000000b09027c24 */ /* 0x000fe2000f8e0200 */
[----:B0-----:R-:W-:-:S06]  /*0120*/  ULEA UR4, UR5, UR4, 0x18 ;  /* 0x0000000405047291 */ /* 0x001fcc000f8ec0ff */
[----:B------:R-:W-:-:S05]  /*0130*/  LEA R7, R2, UR4, 0x3 ;  /* 0x0000000402077c11 */ /* 0x000fca000f8e18ff */
[----:B--2---:R0:W-:Y:S02]  /*0140*/  STS.64 [R7], R4 ;  /* 0x0000000407007388 */ /* 0x0041e40000000a00 */
.L_x_56:
[----:B------:R-:W-:Y:S05]  /*0150*/  BSYNC.RECONVERGENT B0 ;  /* 0x0000000000007941 */ /* 0x000fea0003800200 */
.L_x_55:
[----:B------:R-:W-:Y:S01]  /*0160*/  BAR.SYNC.DEFER_BLOCKING 0x0 ;  /* 0x0000000000007b1d */ /* 0x000fe20000010000 */
[----:B------:R-:W-:Y:S01]  /*0170*/  UISETP.GE.AND UP0, UPT, UR11, 0x1, UPT ;  /* 0x000000010b00788c */ /* 0x000fe2000bf06270 */
[----:B------:R-:W-:-:S08]  /*0180*/  CS2R R20, SRZ ;  /* 0x0000000000147805 */ /* 0x000fd0000001ff00 */
[----:B------:R-:W-:Y:S05]  /*0190*/  BRA.U !UP0, `(.L_x_57) ;  /* 0x0000000908807547 */ /* 0x000fea000b800000 */
[----:B------:R-:W1:Y:S01]  /*01a0*/  LDCU UR4, c[0x0][0x39c] ;  /* 0x00007380ff0477ac */ /* 0x000e620008000800 */
[----:B0-----:R-:W-:Y:S01]  /*01b0*/  IMAD R4, R9, UR11, RZ ;  /* 0x0000000b09047c24 */ /* 0x001fe2000f8e02ff */
[----:B------:R-:W-:Y:S01]  /*01c0*/  CS2R R20, SRZ ;  /* 0x0000000000147805 */ /* 0x000fe2000001ff00 */
[----:B------:R-:W-:Y:S02]  /*01d0*/  UISETP.GE.U32.AND UP1, UPT, UR11, 0x10, UPT ;  /* 0x000000100b00788c */ /* 0x000fe4000bf26070 */
[----:B------:R-:W-:-:S04]  /*01e0*/  ULOP3.LUT UR9, UR11, 0xf, URZ, 0xc0, !UPT ;  /* 0x0000000f0b097892 */ /* 0x000fc8000f8ec0ff */
[----:B------:R-:W-:Y:S01]  /*01f0*/  UISETP.NE.AND UP0, UPT, UR9, URZ, UPT ;  /* 0x000000ff0900728c */ /* 0x000fe2000bf05270 */
[----:B-1----:R-:W-:Y:S01]  /*0200*/  IMAD R5, R3, UR4, R0 ;  /* 0x0000000403057c24 */ /* 0x002fe2000f8e0200 */
[----:B------:R-:W-:-:S03]  /*0210*/  UMOV UR4, URZ ;  /* 0x000000ff00047c82 */ /* 0x000fc60008000000 */
[----:B------:R-:W-:Y:S01]  /*0220*/  IMAD R5, R5, UR11, RZ ;  /* 0x0000000b05057c24 */ /* 0x000fe2000f8e02ff */
[----:B------:R-:W-:Y:S06]  /*0230*/  BRA.U !UP1, `(.L_x_58) ;  /* 0x0000000509107547 */ /* 0x000fec000b800000 */
[----:B------:R-:W0:Y:S01]  /*0240*/  S2UR UR8, SR_CgaCtaId ;  /* 0x00000000000879c3 */ /* 0x000e220000008800 */
[----:B------:R-:W1:Y:S01]  /*0250*/  LDCU.64 UR6, c[0x0][0x380] ;  /* 0x00007000ff0677ac */ /* 0x000e620008000a00 */
[----:B------:R-:W-:Y:S02]  /*0260*/  MOV R26, R5 ;  /* 0x00000005001a7202 */ /* 0x000fe40000000f00 */
[----:B------:R-:W-:Y:S01]  /*0270*/  CS2R R20, SRZ ;  /* 0x0000000000147805 */ /* 0x000fe2000001ff00 */
[----:B------:R-:W-:Y:S01]  /*0280*/  UMOV UR5, 0x400 ;  /* 0x0000040000057882 */ /* 0x000fe20000000000 */
[----:B------:R-:W-:-:S04]  /*0290*/  ULOP3.LUT UR4, UR11, 0x7ffffff0, URZ, 0xc0, !UPT ;  /* 0x7ffffff00b047892 */ /* 0x000fc8000f8ec0ff */
[----:B------:R-:W-:Y:S02]  /*02a0*/  UIADD3 UR10, UPT, UPT, -UR4, URZ, URZ ;  /* 0x000000ff040a7290 */ /* 0x000fe4000fffe1ff */
[----:B0-----:R-:W-:Y:S02]  /*02b0*/  ULEA UR8, UR8, UR5, 0x18 ;  /* 0x0000000508087291 */ /* 0x001fe4000f8ec0ff */
[----:B-1----:R-:W-:-:S04]  /*02c0*/  UIADD3 UR5, UP1, UPT, UR6, 0x40, URZ ;  /* 0x0000004006057890 */ /* 0x002fc8000ff3e0ff */
[----:B------:R-:W-:Y:S01]  /*02d0*/  LEA R2, R4, UR8, 0x3 ;  /* 0x0000000804027c11 */ /* 0x000fe2000f8e18ff */
[----:B------:R-:W-:-:S04]  /*02e0*/  UIADD3.X UR6, UPT, UPT, URZ, UR7, URZ, UP1, !UPT ;  /* 0x00000007ff067290 */ /* 0x000fc80008ffe4ff */
[----:B------:R-:W-:-:S08]  /*02f0*/  VIADD R2, R2, 0x40 ;  /* 0x0000004002027836 */ /* 0x000fd00000000000 */
.L_x_59:
[----:B------:R-:W-:Y:S01]  /*0300*/  MOV R28, UR5 ;  /* 0x00000005001c7c02 */ /* 0x000fe20008000f00 */
[----:B------:R-:W-:Y:S01]  /*0310*/  IMAD.U32 R29, RZ, RZ, UR6 ;  /* 0x00000006ff1d7e24 */ /* 0x000fe2000f8e00ff */
[----:B------:R-:W0:Y:S03]  /*0320*/  LDS.64 R22, [R2+-0x40] ;  /* 0xffffc00002167984 */ /* 0x000e260000000a00 */
[----:B------:R-:W-:Y:S01]  /*0330*/  IMAD.WIDE R28, R26, 0x8, R28 ;  /* 0x000000081a1c7825 */ /* 0x000fe200078e021c */
[----:B------:R-:W-:Y:S04]  /*0340*/  LDS.64 R24, [R2+-0x8] ;  /* 0xfffff80002187984 */ /* 0x000fe80000000a00 */
[----:B------:R-:W0:Y:S04]  /*0350*/  LDG.E.64 R12, desc[UR12][R28.64+-0x40] ;  /* 0xffffc00c1c0c7981 */ /* 0x000e28000c1e1b00 */
[----:B------:R-:W2:Y:S04]  /*0360*/  LDG.E.64 R16, desc[UR12][R28.64+-0x38] ;  /* 0xffffc80c1c107981 */ /* 0x000ea8000c1e1b00 */
[----:B------:R-:W3:Y:S04]  /*0370*/  LDG.E.64 R18, desc[UR12][R28.64+-0x30] ;  /* 0xffffd00c1c127981 */ /* 0x000ee8000c1e1b00 */
[----:B------:R-:W4:Y:S04]  /*0380*/  LDG.E.64 R10, desc[UR12][R28.64+-0x28] ;  /* 0xffffd80c1c0a7981 */ /* 0x000f28000c1e1b00 */
[----:B------:R-:W5:Y:S04]  /*0390*/  LDG.E.64 R14, desc[UR12][R28.64+-0x20] ;  /* 0xffffe00c1c0e7981 */ /* 0x000f68000c1e1b00 */
[----:B------:R-:W5:Y:S04]  /*03a0*/  LDG.E.64 R6, desc[UR12][R28.64+-0x18] ;  /* 0xffffe80c1c067981 */ /* 0x000f68000c1e1b00 */
[----:B------:R-:W5:Y:S01]  /*03b0*/  LDG.E.64 R8, desc[UR12][R28.64+-0x10] ;  /* 0xfffff00c1c087981 */ /* 0x000f62000c1e1b00 */
[----:B0-----:R-:W-:-:S03]  /*03c0*/  DFMA R22, R12, R22, R20 ;  /* 0x000000160c16722b */ /* 0x001fc60000000014 */
[----:B------:R-:W5:Y:S04]  /*03d0*/  LDG.E.64 R12, desc[UR12][R28.64+-0x8] ;  /* 0xfffff80c1c0c7981 */ /* 0x000f68000c1e1b00 */
[----:B------:R-:W2:Y:S02]  /*03e0*/  LDS.64 R20, [R2+-0x38] ;  /* 0xffffc80002147984 */ /* 0x000ea40000000a00 */
[----:B--2---:R-:W-:Y:S02]  /*03f0*/  DFMA R20, R16, R20, R22 ;  /* 0x000000141014722b */ /* 0x004fe40000000016 */
[----:B------:R-:W3:Y:S04]  /*0400*/  LDS.64 R16, [R2+-0x30] ;  /* 0xffffd00002107984 */ /* 0x000ee80000000a00 */
[----:B------:R-:W4:Y:S02]  /*0410*/  LDS.64 R22, [R2+-0x28] ;  /* 0xffffd80002167984 */ /* 0x000f240000000a00 */
[----:B---3--:R-:W-:-:S02]  /*0420*/  DFMA R16, R18, R16, R20 ;  /* 0x000000101210722b */ /* 0x008fc40000000014 */
[----:B------:R-:W2:Y:S04]  /*0430*/  LDG.E.64 R20, desc[UR12][R28.64] ;  /* 0x0000000c1c147981 */ /* 0x000ea8000c1e1b00 */
[----:B------:R-:W5:Y:S02]  /*0440*/  LDS.64 R18, [R2+-0x20] ;  /* 0xffffe00002127984 */ /* 0x000f640000000a00 */
[----:B----4-:R-:W-:Y:S02]  /*0450*/  DFMA R22, R10, R22, R16 ;  /* 0x000000160a16722b */ /* 0x010fe40000000010 */
[----:B------:R-:W0:Y:S04]  /*0460*/  LDS.64 R10, [R2+-0x18] ;  /* 0xffffe800020a7984 */ /* 0x000e280000000a00 */
[----:B------:R-:W3:Y:S02]  /*0470*/  LDG.E.64 R16, desc[UR12][R28.64+0x8] ;  /* 0x0000080c1c107981 */ /* 0x000ee4000c1e1b00 */
[----:B-----5:R-:W-:-:S02]  /*0480*/  DFMA R18, R14, R18, R22 ;  /* 0x000000120e12722b */ /* 0x020fc40000000016 */
[----:B------:R-:W1:Y:S04]  /*0490*/  LDS.64 R14, [R2+-0x10] ;  /* 0xfffff000020e7984 */ /* 0x000e680000000a00 */
[----:B------:R-:W4:Y:S02]  /*04a0*/  LDG.E.64 R22, desc[UR12][R28.64+0x10] ;  /* 0x0000100c1c167981 */ /* 0x000f24000c1e1b00 */
[----:B0-----:R-:W-:Y:S02]  /*04b0*/  DFMA R10, R6, R10, R18 ;  /* 0x0000000a060a722b */ /* 0x001fe40000000012 */
[----:B------:R-:W5:Y:S04]  /*04c0*/  LDG.E.64 R6, desc[UR12][R28.64+0x18] ;  /* 0x0000180c1c067981 */ /* 0x000f68000c1e1b00 */
[----:B------:R-:W2:Y:S02]  /*04d0*/  LDS.64 R18, [R2] ;  /* 0x0000000002127984 */ /* 0x000ea40000000a00 */
[----:B-1----:R-:W-:-:S02]  /*04e0*/  DFMA R14, R8, R14, R10 ;  /* 0x0000000e080e722b */ /* 0x002fc4000000000a */
[----:B------:R-:W5:Y:S04]  /*04f0*/  LDG.E.64 R8, desc[UR12][R28.64+0x20] ;  /* 0x0000200c1c087981 */ /* 0x000f68000c1e1b00 */
[----:B------:R-:W5:Y:S02]  /*0500*/  LDG.E.64 R10, desc[UR12][R28.64+0x28] ;  /* 0x0000280c1c0a7981 */ /* 0x000f64000c1e1b00 */
[----:B------:R-:W-:Y:S02]  /*0510*/  DFMA R24, R12, R24, R14 ;  /* 0x000000180c18722b */ /* 0x000fe4000000000e */
[----:B------:R-:W5:Y:S04]  /*0520*/  LDG.E.64 R12, desc[UR12][R28.64+0x30] ;  /* 0x0000300c1c0c7981 */ /* 0x000f68000c1e1b00 */
[----:B------:R-:W5:Y:S01]  /*0530*/  LDG.E.64 R14, desc[UR12][R28.64+0x38] ;  /* 0x0000380c1c0e7981 */ /* 0x000f62000c1e1b00 */
[----:B------:R-:W-:Y:S01]  /*0540*/  UIADD3 UR10, UPT, UPT, UR10, 0x10, URZ ;  /* 0x000000100a0a7890 */ /* 0x000fe2000fffe0ff */
[----:B------:R-:W-:-:S03]  /*0550*/  VIADD R26, R26, 0x10 ;  /* 0x000000101a1a7836 */ /* 0x000fc60000000000 */
[----:B------:R-:W-:Y:S01]  /*0560*/  UISETP.NE.AND UP1, UPT, UR10, URZ, UPT ;  /* 0x000000ff0a00728c */ /* 0x000fe2000bf25270 */
[----:B--2---:R-:W-:Y:S01]  /*0570*/  DFMA R18, R20, R18, R24 ;  /* 0x000000121412722b */ /* 0x004fe20000000018 */
[----:B------:R-:W3:Y:S04]  /*0580*/  LDS.64 R24, [R2+0x8] ;  /* 0x0000080002187984 */ /* 0x000ee80000000a00 */
[----:B------:R-:W4:Y:S03]  /*0590*/  LDS.64 R20, [R2+0x10] ;  /* 0x0000100002147984 */ /* 0x000f260000000a00 */
[----:B---3--:R-:W-:Y:S01]  /*05a0*/  DFMA R24, R16, R24, R18 ;  /* 0x000000181018722b */ /* 0x008fe20000000012 */
[----:B------:R-:W5:Y:S04]  /*05b0*/  LDS.64 R16, [R2+0x18] ;  /* 0x0000180002107984 */ /* 0x000f680000000a00 */
[----:B------:R-:W0:Y:S03]  /*05c0*/  LDS.64 R18, [R2+0x20] ;  /* 0x0000200002127984 */ /* 0x000e260000000a00 */
[----:B----4-:R-:W-:Y:S01]  /*05d0*/  DFMA R20, R22, R20, R24 ;  /* 0x000000141614722b */ /* 0x010fe20000000018 */
[----:B------:R-:W1:Y:S04]  /*05e0*/  LDS.64 R22, [R2+0x28] ;  /* 0x0000280002167984 */ /* 0x000e680000000a00 */
[----:B------:R-:W2:Y:S03]  /*05f0*/  LDS.64 R24, [R2+0x30] ;  /* 0x0000300002187984 */ /* 0x000ea60000000a00 */
[----:B-----5:R-:W-:-:S02]  /*0600*/  DFMA R6, R6, R16, R20 ;  /* 0x000000100606722b */ /* 0x020fc40000000014 */
[----:B------:R3:W4:Y:S06]  /*0610*/  LDS.64 R20, [R2+0x38] ;  /* 0x0000380002147984 */ /* 0x00072c0000000a00 */
[----:B0-----:R-:W-:Y:S01]  /*0620*/  DFMA R6, R8, R18, R6 ;  /* 0x000000120806722b */ /* 0x001fe20000000006 */
[----:B---3--:R-:W-:-:S07]  /*0630*/  IADD3 R2, PT, PT, R2, 0x80, RZ ;  /* 0x0000008002027810 */ /* 0x008fce0007ffe0ff */
[----:B-1----:R-:W-:-:S08]  /*0640*/  DFMA R6, R10, R22, R6 ;  /* 0x000000160a06722b */ /* 0x002fd00000000006 */
[----:B--2---:R-:W-:-:S08]  /*0650*/  DFMA R6, R12, R24, R6 ;  /* 0x000000180c06722b */ /* 0x004fd00000000006 */
[----:B----4-:R-:W-:Y:S01]  /*0660*/  DFMA R20, R14, R20, R6 ;  /* 0x000000140e14722b */ /* 0x010fe20000000006 */
[----:B------:R-:W-:Y:S10]  /*0670*/  BRA.U UP1, `(.L_x_59) ;  /* 0xfffffffd01207547 */ /* 0x000ff4000b83ffff */
.L_x_58:
        /* <DEDUP_REMOVED lines=15> */
[----:B------:R0:W5:Y:S01]  /*0770*/  LDG.E.64 R6, desc[UR12][R24.64+0x38] ;  /* 0x0000380c18067981 */ /* 0x000162000c1e1b00 */
[----:B------:R-:W1:Y:S01]  /*0780*/  S2UR UR6, SR_CgaCtaId ;  /* 0x00000000000679c3 */ /* 0x000e620000008800 */
[----:B------:R-:W-:Y:S01]  /*0790*/  UMOV UR5, 0x400 ;  /* 0x0000040000057882 */ /* 0x000fe20000000000 */
[----:B------:R-:W-:Y:S01]  /*07a0*/  IADD3 R2, PT, PT, R4, UR4, RZ ;  /* 0x0000000404027c10 */ /* 0x000fe2000fffe0ff */
[----:B------:R-:W-:-:S02]  /*07b0*/  UIADD3 UR4, UPT, UPT, UR4, 0x8, URZ ;  /* 0x0000000804047890 */ /* 0x000fc4000fffe0ff */
[----:B-1----:R-:W-:-:S06]  /*07c0*/  ULEA UR5, UR6, UR5, 0x18 ;  /* 0x0000000506057291 */ /* 0x002fcc000f8ec0ff */
[----:B------:R-:W-:-:S05]  /*07d0*/  LEA R2, R2, UR5, 0x3 ;  /* 0x0000000502027c11 */ /* 0x000fca000f8e18ff */
[----:B------:R-:W2:Y:S04]  /*07e0*/  LDS.64 R18, [R2] ;  /* 0x0000000002127984 */ /* 0x000ea80000000a00 */
[----:B0-----:R-:W-:Y:S01]  /*07f0*/  LDS.64 R24, [R2+0x38] ;  /* 0x0000380002187984 */ /* 0x001fe20000000a00 */
[----:B--2---:R-:W-:-:S03]  /*0800*/  DFMA R18, R16, R18, R20 ;  /* 0x000000121012722b */ /* 0x004fc60000000014 */
[----:B------:R-:W3:Y:S04]  /*0810*/  LDS.64 R16, [R2+0x8] ;  /* 0x0000080002107984 */ /* 0x000ee80000000a00 */
[----:B------:R-:W4:Y:S01]  /*0820*/  LDS.64 R20, [R2+0x10] ;  /* 0x0000100002147984 */ /* 0x000f220000000a00 */
[----:B---3--:R-:W-:-:S03]  /*0830*/  DFMA R22, R22, R16, R18 ;  /* 0x000000101616722b */ /* 0x008fc60000000012 */
[----:B------:R-:W5:Y:S04]  /*0840*/  LDS.64 R16, [R2+0x18] ;  /* 0x0000180002107984 */ /* 0x000f680000000a00 */
[----:B------:R-:W0:Y:S01]  /*0850*/  LDS.64 R18, [R2+0x20] ;  /* 0x0000200002127984 */ /* 0x000e220000000a00 */
[----:B----4-:R-:W-:-:S03]  /*0860*/  DFMA R26, R26, R20, R22 ;  /* 0x000000141a1a722b */ /* 0x010fc60000000016 */
[----:B------:R-:W1:Y:S04]  /*0870*/  LDS.64 R20, [R2+0x28] ;  /* 0x0000280002147984 */ /* 0x000e680000000a00 */
[----:B------:R-:W2:Y:S01]  /*0880*/  LDS.64 R22, [R2+0x30] ;  /* 0x0000300002167984 */ /* 0x000ea20000000a00 */
[----:B-----5:R-:W-:-:S08]  /*0890*/  DFMA R14, R14, R16, R26 ;  /* 0x000000100e0e722b */ /* 0x020fd0000000001a */
[----:B0-----:R-:W-:-:S08]  /*08a0*/  DFMA R12, R12, R18, R14 ;  /* 0x000000120c0c722b */ /* 0x001fd0000000000e */
[----:B-1----:R-:W-:-:S08]  /*08b0*/  DFMA R10, R10, R20, R12 ;  /* 0x000000140a0a722b */ /* 0x002fd0000000000c */
[----:B--2---:R-:W-:-:S08]  /*08c0*/  DFMA R8, R8, R22, R10 ;  /* 0x000000160808722b */ /* 0x004fd0000000000a */
[----:B------:R-:W-:-:S11]  /*08d0*/  DFMA R20, R6, R24, R8 ;  /* 0x000000180614722b */ /* 0x000fd60000000008 */
.L_x_60:
        /* <DEDUP_REMOVED lines=12> */
[----:B------:R-:W0:Y:S01]  /*09a0*/  S2UR UR7, SR_CgaCtaId ;  /* 0x00000000000779c3 */ /* 0x000e220000008800 */
[----:B------:R-:W-:Y:S01]  /*09b0*/  UMOV UR6, 0x400 ;  /* 0x0000040000067882 */ /* 0x000fe20000000000 */
[----:B------:R-:W-:Y:S01]  /*09c0*/  IADD3 R2, PT, PT, R4, UR4, RZ ;  /* 0x0000000404027c10 */ /* 0x000fe2000fffe0ff */
[----:B------:R-:W-:-:S02]  /*09d0*/  UIADD3 UR4, UPT, UPT, UR4, 0x4, URZ ;  /* 0x0000000404047890 */ /* 0x000fc4000fffe0ff */
[----:B0-----:R-:W-:-:S06]  /*09e0*/  ULEA UR6, UR7, UR6, 0x18 ;  /* 0x0000000607067291 */ /* 0x001fcc000f8ec0ff */
[----:B------:R-:W-:-:S05]  /*09f0*/  LEA R2, R2, UR6, 0x3 ;  /* 0x0000000602027c11 */ /* 0x000fca000f8e18ff */
[----:B------:R-:W2:Y:S04]  /*0a00*/  LDS.64 R24, [R2] ;  /* 0x0000000002187984 */ /* 0x000ea80000000a00 */
[----:B------:R-:W3:Y:S04]  /*0a10*/  LDS.64 R18, [R2+0x8] ;  /* 0x0000080002127984 */ /* 0x000ee80000000a00 */
[----:B------:R-:W4:Y:S04]  /*0a20*/  LDS.64 R14, [R2+0x10] ;  /* 0x00001000020e7984 */ /* 0x000f280000000a00 */
[----:B------:R-:W5:Y:S01]  /*0a30*/  LDS.64 R12, [R2+0x18] ;  /* 0x00001800020c7984 */ /* 0x000f620000000a00 */
[----:B--2---:R-:W-:-:S08]  /*0a40*/  DFMA R16, R16, R24, R20 ;  /* 0x000000181010722b */ /* 0x004fd00000000014 */
[----:B---3--:R-:W-:-:S08]  /*0a50*/  DFMA R8, R8, R18, R16 ;  /* 0x000000120808722b */ /* 0x008fd00000000010 */
[----:B----4-:R-:W-:-:S08]  /*0a60*/  DFMA R6, R6, R14, R8 ;  /* 0x0000000e0606722b */ /* 0x010fd00000000008 */
[----:B-----5:R-:W-:-:S11]  /*0a70*/  DFMA R20, R10, R12, R6 ;  /* 0x0000000c0a14722b */ /* 0x020fd60000000006 */
.L_x_61:
[----:B------:R-:W-:Y:S05]  /*0a80*/  BRA.U !UP1, `(.L_x_57) ;  /* 0x0000000109447547 */ /* 0x000fea000b800000 */
[----:B------:R-:W0:Y:S01]  /*0a90*/  S2UR UR7, SR_CgaCtaId ;  /* 0x00000000000779c3 */ /* 0x000e220000008800 */
[----:B------:R-:W-:Y:S01]  /*0aa0*/  UMOV UR6, 0x400 ;  /* 0x0000040000067882 */ /* 0x000fe20000000000 */
[----:B------:R-:W-:Y:S01]  /*0ab0*/  IADD3 R4, PT, PT, R4, UR4, RZ ;  /* 0x0000000404047c10 */ /* 0x000fe2000fffe0ff */
[----:B------:R-:W-:Y:S01]  /*0ac0*/  VIADD R11, R5, UR4 ;  /* 0x00000004050b7c36 */ /* 0x000fe20008000000 */
[----:B------:R-:W-:-:S04]  /*0ad0*/  UIADD3 UR5, UPT, UPT, -UR5, URZ, URZ ;  /* 0x000000ff05057290 */ /* 0x000fc8000fffe1ff */
[----:B------:R-:W1:Y:S01]  /*0ae0*/  LDC.64 R8, c[0x0][0x380] ;  /* 0x0000e000ff087b82 */ /* 0x000e620000000a00 */
[----:B0-----:R-:W-:-:S06]  /*0af0*/  ULEA UR6, UR7, UR6, 0x18 ;  /* 0x0000000607067291 */ /* 0x001fcc000f8ec0ff */
[----:B------:R-:W-:-:S07]  /*0b00*/  LEA R2, R4, UR6, 0x3 ;  /* 0x0000000604027c11 */ /* 0x000fce000f8e18ff */
.L_x_62:
[C---:B-1----:R-:W-:Y:S01]  /*0b10*/  IMAD.WIDE R4, R11.reuse, 0x8, R8 ;  /* 0x000000080b047825 */ /* 0x042fe200078e0208 */
[----:B------:R0:W1:Y:S05]  /*0b20*/  LDS.64 R6, [R2] ;  /* 0x0000000002067984 */ /* 0x00006a0000000a00 */
[----:B------:R-:W1:Y:S01]  /*0b30*/  LDG.E.64 R4, desc[UR12][R4.64] ;  /* 0x0000000c04047981 */ /* 0x000e62000c1e1b00 */
[----:B------:R-:W-:Y:S01]  /*0b40*/  UIADD3 UR5, UPT, UPT, UR5, 0x1, URZ ;  /* 0x0000000105057890 */ /* 0x000fe2000fffe0ff */
[----:B------:R-:W-:Y:S02]  /*0b50*/  IADD3 R11, PT, PT, R11, 0x1, RZ ;  /* 0x000000010b0b7810 */ /* 0x000fe40007ffe0ff */
[----:B0-----:R-:W-:Y:S01]  /*0b60*/  IADD3 R2, PT, PT, R2, 0x8, RZ ;  /* 0x0000000802027810 */ /* 0x001fe20007ffe0ff */
[----:B------:R-:W-:Y:S01]  /*0b70*/  UISETP.NE.AND UP0, UPT, UR5, URZ, UPT ;  /* 0x000000ff0500728c */ /* 0x000fe2000bf05270 */
[----:B-1----:R-:W-:-:S08]  /*0b80*/  DFMA R20, R4, R6, R20 ;  /* 0x000000060414722b */ /* 0x002fd00000000014 */
[----:B------:R-:W-:Y:S05]  /*0b90*/  BRA.U UP0, `(.L_x_62) ;  /* 0xfffffffd00dc7547 */ /* 0x000fea000b83ffff */
.L_x_57:
[----:B0-----:R-:W0:Y:S01]  /*0ba0*/  LDC.64 R4, c[0x0][0x390] ;  /* 0x0000e400ff047b82 */ /* 0x001e220000000a00 */
[----:B------:R-:W1:Y:S02]  /*0bb0*/  LDCU UR4, c[0x0][0x39c] ;  /* 0x00007380ff0477ac */ /* 0x000e640008000800 */
[----:B-1----:R-:W-:-:S04]  /*0bc0*/  IMAD R3, R3, UR4, R0 ;  /* 0x0000000403037c24 */ /* 0x002fc8000f8e0200 */
[----:B0-----:R-:W-:-:S05]  /*0bd0*/  IMAD.WIDE R2, R3, 0x8, R4 ;  /* 0x0000000803027825 */ /* 0x001fca00078e0204 */
[----:B------:R-:W-:Y:S01]  /*0be0*/  STG.E.64 desc[UR12][R2.64], R20 ;  /* 0x0000001402007986 */ /* 0x000fe2000c101b0c */
[----:B------:R-:W-:Y:S05]  /*0bf0*/  EXIT ;  /* 0x000000000000794d */ /* 0x000fea0003800000 */
.L_x_63:
        /* <DEDUP_REMOVED lines=16> */
.L_x_76:


//--------------------- .nv.shared._Z5ewMulPdS_i  --------------------------
	.section	.nv.shared._Z5ewMulPdS_i,"aw",@nobits
	.sectionflags	@""
	.align	16
	.zero		1024


//--------------------- .nv.shared.reserved.0     --------------------------
	.section	.nv.shared.reserved.0,"aw",@nobits
	.weak		__nv_reservedSMEM_offset_0_alias
	.size		__nv_reservedSMEM_offset_0_alias, 0, 64
	.other		__nv_reservedSMEM_offset_0_alias,@"STO_CUDA_RESERVED_SHARED STV_DEFAULT"
__nv_reservedSMEM_offset_0_alias:
	.zero		0
	.zero		64


//--------------------- .nv.shared._Z10HankelFillPdS_i --------------------------
	.section	.nv.shared._Z10HankelFillPdS_i,"aw",@nobits
	.sectionflags	@""
	.align	16
	.zero		1024


//--------------------- .nv.shared._Z6sumColPdS_i --------------------------
	.section	.nv.shared._Z6sumColPdS_i,"aw",@nobits
	.sectionflags	@""
	.align	16
	.zero		1024


//--------------------- .nv.shared._Z8powArrayPdS_ii --------------------------
	.section	.nv.shared._Z8powArrayPdS_ii,"aw",@nobits
	.sectionflags	@""
	.align	16
	.zero		1024


//--------------------- .nv.shared._Z6vecCpyPdS_  --------------------------
	.section	.nv.shared._Z6vecCpyPdS_,"aw",@nobits
	.sectionflags	@""
	.align	16
	.zero		1024


//--------------------- .nv.shared._Z7scalMulPdS_iS_ --------------------------
	.section	.nv.shared._Z7scalMulPdS_iS_,"aw",@nobits
	.sectionflags	@""
	.align	16
	.zero		1024


//--------------------- .nv.shared._Z5ewDivPdS_S_ --------------------------
	.section	.nv.shared._Z5ewDivPdS_S_,"aw",@nobits
	.sectionflags	@""
	.align	16
	.zero		1024


//--------------------- .nv.shared._Z6vecMulPdS_S_i --------------------------
	.section	.nv.shared._Z6vecMulPdS_S_i,"aw",@nobits
	.sectionflags	@""
	.align	16
	.zero		1024


//--------------------- .nv.shared._Z5norm2PdS_i  --------------------------
	.section	.nv.shared._Z5norm2PdS_i,"aw",@nobits
	.sectionflags	@""
	.align	16
	.zero		1024


//--------------------- .nv.shared._Z7vecDiffPdS_ --------------------------
	.section	.nv.shared._Z7vecDiffPdS_,"aw",@nobits
	.sectionflags	@""
	.align	16
	.zero		1024


//--------------------- .nv.shared._Z6vecSumPdS_  --------------------------
	.section	.nv.shared._Z6vecSumPdS_,"aw",@nobits
	.sectionflags	@""
	.align	16
	.zero		1024


//--------------------- .nv.shared._Z5myDotPdS_S_ii --------------------------
	.section	.nv.shared._Z5myDotPdS_S_ii,"aw",@nobits
	.sectionflags	@""
	.align	16
	.zero		1024


//--------------------- .nv.constant0._Z5ewMulPdS_i --------------------------
	.section	.nv.constant0._Z5ewMulPdS_i,"a",@progbits
	.sectionflags	@""
	.align	4
.nv.constant0._Z5ewMulPdS_i:
	.zero		916


//--------------------- .nv.constant0._Z10HankelFillPdS_i --------------------------
	.section	.nv.constant0._Z10HankelFillPdS_i,"a",@progbits
	.sectionflags	@""
	.align	4
.nv.constant0._Z10HankelFillPdS_i:
	.zero		916


//--------------------- .nv.constant0._Z6sumColPdS_i --------------------------
	.section	.nv.constant0._Z6sumColPdS_i,"a",@progbits
	.sectionflags	@""
	.align	4
.nv.constant0._Z6sumColPdS_i:
	.zero		916


//--------------------- .nv.constant0._Z8powArrayPdS_ii --------------------------
	.section	.nv.constant0._Z8powArrayPdS_ii,"a",@progbits
	.sectionflags	@""
	.align	4
.nv.constant0._Z8powArrayPdS_ii:
	.zero		920


//--------------------- .nv.constant0._Z6vecCpyPdS_ --------------------------
	.section	.nv.constant0._Z6vecCpyPdS_,"a",@progbits
	.sectionflags	@""
	.align	4
.nv.constant0._Z6vecCpyPdS_:
	.zero		912


//--------------------- .nv.constant0._Z7scalMulPdS_iS_ --------------------------
	.section	.nv.constant0._Z7scalMulPdS_iS_,"a",@progbits
	.sectionflags	@""
	.align	4
.nv.constant0._Z7scalMulPdS_iS_:
	.zero		928


//--------------------- .nv.constant0._Z5ewDivPdS_S_ --------------------------
	.section	.nv.constant0._Z5ewDivPdS_S_,"a",@progbits
	.sectionflags	@""
	.align	4
.nv.constant0._Z5ewDivPdS_S_:
	.zero		920


//--------------------- .nv.constant0._Z6vecMulPdS_S_i --------------------------
	.section	.nv.constant0._Z6vecMulPdS_S_i,"a",@progbits
	.sectionflags	@""
	.align	4
.nv.constant0._Z6vecMulPdS_S_i:
	.zero		924


//--------------------- .nv.constant0._Z5norm2PdS_i --------------------------
	.section	.nv.constant0._Z5norm2PdS_i,"a",@progbits
	.sectionflags	@""
	.align	4
.nv.constant0._Z5norm2PdS_i:
	.zero		916


//--------------------- .nv.constant0._Z7vecDiffPdS_ --------------------------
	.section	.nv.constant0._Z7vecDiffPdS_,"a",@progbits
	.sectionflags	@""
	.align	4
.nv.constant0._Z7vecDiffPdS_:
	.zero		912


//--------------------- .nv.constant0._Z6vecSumPdS_ --------------------------
	.section	.nv.constant0._Z6vecSumPdS_,"a",@progbits
	.sectionflags	@""
	.align	4
.nv.constant0._Z6vecSumPdS_:
	.zero		912


//--------------------- .nv.constant0._Z5myDotPdS_S_ii --------------------------
	.section	.nv.constant0._Z5myDotPdS_S_ii,"a",@progbits
	.sectionflags	@""
	.align	4
.nv.constant0._Z5myDotPdS_S_ii:
	.zero		928


//--------------------- SYMBOLS --------------------------

	.type		.nv.reservedSmem.offset0,@object
	.size		.nv.reservedSmem.offset0,0x4
	.type		.nv.reservedSmem.cap,@object
	.size		.nv.reservedSmem.cap,0x4
